//
// Generated by NVIDIA NVVM Compiler
//
// Compiler Build ID: CL-36424714
// Cuda compilation tools, release 13.0, V13.0.88
// Based on NVVM 20.0.0
//

.version 9.0
.target sm_100
.address_size 64

	// .globl	my_kernel_kernel0
// _ZZ17my_kernel_kernel0E18PaddedInput_shared has been demoted
// _ZZ17my_kernel_kernel0E18placeholder_shared has been demoted

.visible .entry my_kernel_kernel0(
	.param .u64 .ptr .align 1 my_kernel_kernel0_param_0,
	.param .u64 .ptr .align 1 my_kernel_kernel0_param_1,
	.param .u64 .ptr .align 1 my_kernel_kernel0_param_2,
	.param .u64 .ptr .align 1 my_kernel_kernel0_param_3
)
{
	.local .align 16 .b8 	__local_depot0[768];
	.reg .b64 	%SP;
	.reg .b64 	%SPL;
	.reg .pred 	%p<8>;
	.reg .b16 	%rs<14>;
	.reg .b32 	%r<56>;
	.reg .b32 	%f<1150>;
	.reg .b64 	%rd<28>;
	// demoted variable
	.shared .align 4 .b8 _ZZ17my_kernel_kernel0E18PaddedInput_shared[9600];
	// demoted variable
	.shared .align 4 .b8 _ZZ17my_kernel_kernel0E18placeholder_shared[1024];
	mov.u64 	%SPL, __local_depot0;
	add.u64 	%rd1, %SPL, 0;
	mov.f32 	%f958, 0f00000000;
	st.local.v4.f32 	[%rd1], {%f958, %f958, %f958, %f958};
	st.local.v4.f32 	[%rd1+192], {%f958, %f958, %f958, %f958};
	st.local.v4.f32 	[%rd1+16], {%f958, %f958, %f958, %f958};
	st.local.v4.f32 	[%rd1+208], {%f958, %f958, %f958, %f958};
	st.local.v4.f32 	[%rd1+32], {%f958, %f958, %f958, %f958};
	st.local.v4.f32 	[%rd1+224], {%f958, %f958, %f958, %f958};
	st.local.v4.f32 	[%rd1+48], {%f958, %f958, %f958, %f958};
	st.local.v4.f32 	[%rd1+240], {%f958, %f958, %f958, %f958};
	st.local.v4.f32 	[%rd1+64], {%f958, %f958, %f958, %f958};
	st.local.v4.f32 	[%rd1+256], {%f958, %f958, %f958, %f958};
	st.local.v4.f32 	[%rd1+80], {%f958, %f958, %f958, %f958};
	st.local.v4.f32 	[%rd1+272], {%f958, %f958, %f958, %f958};
	st.local.v4.f32 	[%rd1+96], {%f958, %f958, %f958, %f958};
	st.local.v4.f32 	[%rd1+288], {%f958, %f958, %f958, %f958};
	st.local.v4.f32 	[%rd1+112], {%f958, %f958, %f958, %f958};
	st.local.v4.f32 	[%rd1+304], {%f958, %f958, %f958, %f958};
	st.local.v4.f32 	[%rd1+128], {%f958, %f958, %f958, %f958};
	st.local.v4.f32 	[%rd1+320], {%f958, %f958, %f958, %f958};
	st.local.v4.f32 	[%rd1+144], {%f958, %f958, %f958, %f958};
	st.local.v4.f32 	[%rd1+336], {%f958, %f958, %f958, %f958};
	st.local.v4.f32 	[%rd1+160], {%f958, %f958, %f958, %f958};
	st.local.v4.f32 	[%rd1+352], {%f958, %f958, %f958, %f958};
	st.local.v4.f32 	[%rd1+176], {%f958, %f958, %f958, %f958};
	st.local.v4.f32 	[%rd1+368], {%f958, %f958, %f958, %f958};
	st.local.v4.f32 	[%rd1+384], {%f958, %f958, %f958, %f958};
	st.local.v4.f32 	[%rd1+576], {%f958, %f958, %f958, %f958};
	st.local.v4.f32 	[%rd1+400], {%f958, %f958, %f958, %f958};
	st.local.v4.f32 	[%rd1+592], {%f958, %f958, %f958, %f958};
	st.local.v4.f32 	[%rd1+416], {%f958, %f958, %f958, %f958};
	st.local.v4.f32 	[%rd1+608], {%f958, %f958, %f958, %f958};
	st.local.v4.f32 	[%rd1+432], {%f958, %f958, %f958, %f958};
	st.local.v4.f32 	[%rd1+624], {%f958, %f958, %f958, %f958};
	st.local.v4.f32 	[%rd1+448], {%f958, %f958, %f958, %f958};
	st.local.v4.f32 	[%rd1+640], {%f958, %f958, %f958, %f958};
	st.local.v4.f32 	[%rd1+464], {%f958, %f958, %f958, %f958};
	st.local.v4.f32 	[%rd1+656], {%f958, %f958, %f958, %f958};
	st.local.v4.f32 	[%rd1+480], {%f958, %f958, %f958, %f958};
	st.local.v4.f32 	[%rd1+672], {%f958, %f958, %f958, %f958};
	st.local.v4.f32 	[%rd1+496], {%f958, %f958, %f958, %f958};
	st.local.v4.f32 	[%rd1+688], {%f958, %f958, %f958, %f958};
	st.local.v4.f32 	[%rd1+512], {%f958, %f958, %f958, %f958};
	st.local.v4.f32 	[%rd1+704], {%f958, %f958, %f958, %f958};
	st.local.v4.f32 	[%rd1+528], {%f958, %f958, %f958, %f958};
	st.local.v4.f32 	[%rd1+720], {%f958, %f958, %f958, %f958};
	st.local.v4.f32 	[%rd1+544], {%f958, %f958, %f958, %f958};
	st.local.v4.f32 	[%rd1+736], {%f958, %f958, %f958, %f958};
	st.local.v4.f32 	[%rd1+560], {%f958, %f958, %f958, %f958};
	st.local.v4.f32 	[%rd1+752], {%f958, %f958, %f958, %f958};
	mov.u32 	%r11, %tid.x;
	cvt.u16.u32 	%rs3, %r11;
	mul.hi.u16 	%rs4, %rs3, 3277;
	mul.wide.u16 	%r12, %rs4, 7680;
	mov.u32 	%r13, %ctaid.x;
	mul.lo.s32 	%r14, %r13, 2560;
	mul.lo.s16 	%rs5, %rs4, 20;
	sub.s16 	%rs6, %rs3, %rs5;
	shl.b16 	%rs7, %rs6, 7;
	and.b16  	%rs8, %rs7, 3840;
	cvt.u32.u16 	%r15, %rs8;
	and.b32  	%r16, %r11, 1;
	or.b32  	%r17, %r16, %r14;
	add.s32 	%r18, %r17, %r12;
	add.s32 	%r1, %r18, %r15;
	mul.hi.u16 	%rs1, %rs3, 410;
	mul.lo.s16 	%rs9, %rs1, 160;
	sub.s16 	%rs2, %rs3, %rs9;
	mov.b32 	%r52, 0;
	shl.b32 	%r22, %r11, 2;
	mov.u32 	%r23, _ZZ17my_kernel_kernel0E18PaddedInput_shared;
	add.s32 	%r24, %r23, %r22;
	mov.u32 	%r29, _ZZ17my_kernel_kernel0E18placeholder_shared;
	add.s32 	%r30, %r29, %r22;
	shl.b32 	%r37, %r11, 5;
	and.b32  	%r38, %r37, 480;
	mov.f32 	%f959, %f958;
	mov.f32 	%f960, %f958;
	mov.f32 	%f961, %f958;
	mov.f32 	%f962, %f958;
	mov.f32 	%f963, %f958;
	mov.f32 	%f964, %f958;
	mov.f32 	%f965, %f958;
	mov.f32 	%f966, %f958;
	mov.f32 	%f967, %f958;
	mov.f32 	%f968, %f958;
	mov.f32 	%f969, %f958;
	mov.f32 	%f970, %f958;
	mov.f32 	%f971, %f958;
	mov.f32 	%f972, %f958;
	mov.f32 	%f973, %f958;
	mov.f32 	%f974, %f958;
	mov.f32 	%f975, %f958;
	mov.f32 	%f976, %f958;
	mov.f32 	%f977, %f958;
	mov.f32 	%f978, %f958;
	mov.f32 	%f979, %f958;
	mov.f32 	%f980, %f958;
	mov.f32 	%f981, %f958;
	mov.f32 	%f982, %f958;
	mov.f32 	%f983, %f958;
	mov.f32 	%f984, %f958;
	mov.f32 	%f985, %f958;
	mov.f32 	%f986, %f958;
	mov.f32 	%f987, %f958;
	mov.f32 	%f988, %f958;
	mov.f32 	%f989, %f958;
	mov.f32 	%f990, %f958;
	mov.f32 	%f991, %f958;
	mov.f32 	%f992, %f958;
	mov.f32 	%f993, %f958;
	mov.f32 	%f994, %f958;
	mov.f32 	%f995, %f958;
	mov.f32 	%f996, %f958;
	mov.f32 	%f997, %f958;
	mov.f32 	%f998, %f958;
	mov.f32 	%f999, %f958;
	mov.f32 	%f1000, %f958;
	mov.f32 	%f1001, %f958;
	mov.f32 	%f1002, %f958;
	mov.f32 	%f1003, %f958;
	mov.f32 	%f1004, %f958;
	mov.f32 	%f1005, %f958;
	mov.f32 	%f1006, %f958;
	mov.f32 	%f1007, %f958;
	mov.f32 	%f1008, %f958;
	mov.f32 	%f1009, %f958;
	mov.f32 	%f1010, %f958;
	mov.f32 	%f1011, %f958;
	mov.f32 	%f1012, %f958;
	mov.f32 	%f1013, %f958;
	mov.f32 	%f1014, %f958;
	mov.f32 	%f1015, %f958;
	mov.f32 	%f1016, %f958;
	mov.f32 	%f1017, %f958;
	mov.f32 	%f1018, %f958;
	mov.f32 	%f1019, %f958;
	mov.f32 	%f1020, %f958;
	mov.f32 	%f1021, %f958;
	mov.f32 	%f1022, %f958;
	mov.f32 	%f1023, %f958;
	mov.f32 	%f1024, %f958;
	mov.f32 	%f1025, %f958;
	mov.f32 	%f1026, %f958;
	mov.f32 	%f1027, %f958;
	mov.f32 	%f1028, %f958;
	mov.f32 	%f1029, %f958;
	mov.f32 	%f1030, %f958;
	mov.f32 	%f1031, %f958;
	mov.f32 	%f1032, %f958;
	mov.f32 	%f1033, %f958;
	mov.f32 	%f1034, %f958;
	mov.f32 	%f1035, %f958;
	mov.f32 	%f1036, %f958;
	mov.f32 	%f1037, %f958;
	mov.f32 	%f1038, %f958;
	mov.f32 	%f1039, %f958;
	mov.f32 	%f1040, %f958;
	mov.f32 	%f1041, %f958;
	mov.f32 	%f1042, %f958;
	mov.f32 	%f1043, %f958;
	mov.f32 	%f1044, %f958;
	mov.f32 	%f1045, %f958;
	mov.f32 	%f1046, %f958;
	mov.f32 	%f1047, %f958;
	mov.f32 	%f1048, %f958;
	mov.f32 	%f1049, %f958;
	mov.f32 	%f1050, %f958;
	mov.f32 	%f1051, %f958;
	mov.f32 	%f1052, %f958;
	mov.f32 	%f1053, %f958;
	mov.f32 	%f1054, %f958;
	mov.f32 	%f1055, %f958;
	mov.f32 	%f1056, %f958;
	mov.f32 	%f1057, %f958;
	mov.f32 	%f1058, %f958;
	mov.f32 	%f1059, %f958;
	mov.f32 	%f1060, %f958;
	mov.f32 	%f1061, %f958;
	mov.f32 	%f1062, %f958;
	mov.f32 	%f1063, %f958;
	mov.f32 	%f1064, %f958;
	mov.f32 	%f1065, %f958;
	mov.f32 	%f1066, %f958;
	mov.f32 	%f1067, %f958;
	mov.f32 	%f1068, %f958;
	mov.f32 	%f1069, %f958;
	mov.f32 	%f1070, %f958;
	mov.f32 	%f1071, %f958;
	mov.f32 	%f1072, %f958;
	mov.f32 	%f1073, %f958;
	mov.f32 	%f1074, %f958;
	mov.f32 	%f1075, %f958;
	mov.f32 	%f1076, %f958;
	mov.f32 	%f1077, %f958;
	mov.f32 	%f1078, %f958;
	mov.f32 	%f1079, %f958;
	mov.f32 	%f1080, %f958;
	mov.f32 	%f1081, %f958;
	mov.f32 	%f1082, %f958;
	mov.f32 	%f1083, %f958;
	mov.f32 	%f1084, %f958;
	mov.f32 	%f1085, %f958;
	mov.f32 	%f1086, %f958;
	mov.f32 	%f1087, %f958;
	mov.f32 	%f1088, %f958;
	mov.f32 	%f1089, %f958;
	mov.f32 	%f1090, %f958;
	mov.f32 	%f1091, %f958;
	mov.f32 	%f1092, %f958;
	mov.f32 	%f1093, %f958;
	mov.f32 	%f1094, %f958;
	mov.f32 	%f1095, %f958;
	mov.f32 	%f1096, %f958;
	mov.f32 	%f1097, %f958;
	mov.f32 	%f1098, %f958;
	mov.f32 	%f1099, %f958;
	mov.f32 	%f1100, %f958;
	mov.f32 	%f1101, %f958;
	mov.f32 	%f1102, %f958;
	mov.f32 	%f1103, %f958;
	mov.f32 	%f1104, %f958;
	mov.f32 	%f1105, %f958;
	mov.f32 	%f1106, %f958;
	mov.f32 	%f1107, %f958;
	mov.f32 	%f1108, %f958;
	mov.f32 	%f1109, %f958;
	mov.f32 	%f1110, %f958;
	mov.f32 	%f1111, %f958;
	mov.f32 	%f1112, %f958;
	mov.f32 	%f1113, %f958;
	mov.f32 	%f1114, %f958;
	mov.f32 	%f1115, %f958;
	mov.f32 	%f1116, %f958;
	mov.f32 	%f1117, %f958;
	mov.f32 	%f1118, %f958;
	mov.f32 	%f1119, %f958;
	mov.f32 	%f1120, %f958;
	mov.f32 	%f1121, %f958;
	mov.f32 	%f1122, %f958;
	mov.f32 	%f1123, %f958;
	mov.f32 	%f1124, %f958;
	mov.f32 	%f1125, %f958;
	mov.f32 	%f1126, %f958;
	mov.f32 	%f1127, %f958;
	mov.f32 	%f1128, %f958;
	mov.f32 	%f1129, %f958;
	mov.f32 	%f1130, %f958;
	mov.f32 	%f1131, %f958;
	mov.f32 	%f1132, %f958;
	mov.f32 	%f1133, %f958;
	mov.f32 	%f1134, %f958;
	mov.f32 	%f1135, %f958;
	mov.f32 	%f1136, %f958;
	mov.f32 	%f1137, %f958;
	mov.f32 	%f1138, %f958;
	mov.f32 	%f1139, %f958;
	mov.f32 	%f1140, %f958;
	mov.f32 	%f1141, %f958;
	mov.f32 	%f1142, %f958;
	mov.f32 	%f1143, %f958;
	mov.f32 	%f1144, %f958;
	mov.f32 	%f1145, %f958;
	mov.f32 	%f1146, %f958;
	mov.f32 	%f1147, %f958;
	mov.f32 	%f1148, %f958;
	mov.f32 	%f1149, %f958;
$L__BB0_1:
	ld.param.u64 	%rd23, [my_kernel_kernel0_param_0];
	setp.gt.u32 	%p2, %r11, 255;
	bar.sync 	0;
	shl.b32 	%r20, %r52, 1;
	add.s32 	%r21, %r1, %r20;
	cvta.to.global.u64 	%rd11, %rd23;
	mul.wide.u32 	%rd12, %r21, 4;
	add.s64 	%rd13, %rd11, %rd12;
	ld.global.nc.f32 	%f586, [%rd13];
	st.shared.f32 	[%r24], %f586;
	ld.global.nc.f32 	%f587, [%rd13+1228800];
	st.shared.f32 	[%r24+3200], %f587;
	ld.global.nc.f32 	%f588, [%rd13+2457600];
	st.shared.f32 	[%r24+6400], %f588;
	@%p2 bra 	$L__BB0_3;
	ld.param.u64 	%rd24, [my_kernel_kernel0_param_1];
	shl.b32 	%r25, %r52, 8;
	add.s32 	%r27, %r25, %r11;
	cvta.to.global.u64 	%rd14, %rd24;
	mul.wide.u32 	%rd15, %r27, 4;
	add.s64 	%rd16, %rd14, %rd15;
	ld.global.nc.f32 	%f589, [%rd16];
	st.shared.f32 	[%r30], %f589;
$L__BB0_3:
	bar.sync 	0;
	mov.b32 	%r53, 0;
	mov.pred 	%p7, -1;
$L__BB0_4:
	mov.pred 	%p1, %p7;
	shr.u16 	%rs10, %rs2, 3;
	and.b16  	%rs11, %rs10, 30;
	mad.lo.s16 	%rs12, %rs1, 120, %rs11;
	cvt.u32.u16 	%r33, %rs12;
	add.s32 	%r34, %r53, %r33;
	shl.b32 	%r36, %r53, 9;
	or.b32  	%r39, %r36, %r38;
	mov.u32 	%r40, _ZZ17my_kernel_kernel0E18placeholder_shared;
	add.s32 	%r41, %r40, %r39;
	ld.shared.f32 	%f590, [%r41];
	ld.shared.f32 	%f591, [%r41+4];
	ld.shared.f32 	%f592, [%r41+8];
	ld.shared.f32 	%f593, [%r41+12];
	ld.shared.f32 	%f594, [%r41+16];
	ld.shared.f32 	%f595, [%r41+20];
	ld.shared.f32 	%f596, [%r41+24];
	ld.shared.f32 	%f597, [%r41+28];
	shl.b32 	%r42, %r34, 2;
	mov.u32 	%r43, _ZZ17my_kernel_kernel0E18PaddedInput_shared;
	add.s32 	%r44, %r43, %r42;
	ld.shared.f32 	%f598, [%r44];
	fma.rn.f32 	%f1149, %f598, %f590, %f1149;
	ld.shared.f32 	%f599, [%r44+2400];
	fma.rn.f32 	%f1148, %f599, %f590, %f1148;
	fma.rn.f32 	%f1147, %f598, %f591, %f1147;
	fma.rn.f32 	%f1146, %f599, %f591, %f1146;
	fma.rn.f32 	%f1145, %f598, %f592, %f1145;
	fma.rn.f32 	%f1144, %f599, %f592, %f1144;
	fma.rn.f32 	%f1143, %f598, %f593, %f1143;
	fma.rn.f32 	%f1142, %f599, %f593, %f1142;
	fma.rn.f32 	%f1141, %f598, %f594, %f1141;
	fma.rn.f32 	%f1140, %f599, %f594, %f1140;
	fma.rn.f32 	%f1139, %f598, %f595, %f1139;
	fma.rn.f32 	%f1138, %f599, %f595, %f1138;
	fma.rn.f32 	%f1137, %f598, %f596, %f1137;
	fma.rn.f32 	%f1136, %f599, %f596, %f1136;
	fma.rn.f32 	%f1135, %f598, %f597, %f1135;
	fma.rn.f32 	%f1134, %f599, %f597, %f1134;
	ld.shared.f32 	%f600, [%r44+80];
	fma.rn.f32 	%f1133, %f600, %f590, %f1133;
	ld.shared.f32 	%f601, [%r44+2480];
	fma.rn.f32 	%f1132, %f601, %f590, %f1132;
	fma.rn.f32 	%f1131, %f600, %f591, %f1131;
	fma.rn.f32 	%f1130, %f601, %f591, %f1130;
	fma.rn.f32 	%f1129, %f600, %f592, %f1129;
	fma.rn.f32 	%f1128, %f601, %f592, %f1128;
	fma.rn.f32 	%f1127, %f600, %f593, %f1127;
	fma.rn.f32 	%f1126, %f601, %f593, %f1126;
	fma.rn.f32 	%f1125, %f600, %f594, %f1125;
	fma.rn.f32 	%f1124, %f601, %f594, %f1124;
	fma.rn.f32 	%f1123, %f600, %f595, %f1123;
	fma.rn.f32 	%f1122, %f601, %f595, %f1122;
	fma.rn.f32 	%f1121, %f600, %f596, %f1121;
	fma.rn.f32 	%f1120, %f601, %f596, %f1120;
	fma.rn.f32 	%f1119, %f600, %f597, %f1119;
	fma.rn.f32 	%f1118, %f601, %f597, %f1118;
	ld.shared.f32 	%f602, [%r44+160];
	fma.rn.f32 	%f1117, %f602, %f590, %f1117;
	ld.shared.f32 	%f603, [%r44+2560];
	fma.rn.f32 	%f1116, %f603, %f590, %f1116;
	fma.rn.f32 	%f1115, %f602, %f591, %f1115;
	fma.rn.f32 	%f1114, %f603, %f591, %f1114;
	fma.rn.f32 	%f1113, %f602, %f592, %f1113;
	fma.rn.f32 	%f1112, %f603, %f592, %f1112;
	fma.rn.f32 	%f1111, %f602, %f593, %f1111;
	fma.rn.f32 	%f1110, %f603, %f593, %f1110;
	fma.rn.f32 	%f1109, %f602, %f594, %f1109;
	fma.rn.f32 	%f1108, %f603, %f594, %f1108;
	fma.rn.f32 	%f1107, %f602, %f595, %f1107;
	fma.rn.f32 	%f1106, %f603, %f595, %f1106;
	fma.rn.f32 	%f1105, %f602, %f596, %f1105;
	fma.rn.f32 	%f1104, %f603, %f596, %f1104;
	fma.rn.f32 	%f1103, %f602, %f597, %f1103;
	fma.rn.f32 	%f1102, %f603, %f597, %f1102;
	ld.shared.f32 	%f604, [%r44+240];
	fma.rn.f32 	%f1101, %f604, %f590, %f1101;
	ld.shared.f32 	%f605, [%r44+2640];
	fma.rn.f32 	%f1100, %f605, %f590, %f1100;
	fma.rn.f32 	%f1099, %f604, %f591, %f1099;
	fma.rn.f32 	%f1098, %f605, %f591, %f1098;
	fma.rn.f32 	%f1097, %f604, %f592, %f1097;
	fma.rn.f32 	%f1096, %f605, %f592, %f1096;
	fma.rn.f32 	%f1095, %f604, %f593, %f1095;
	fma.rn.f32 	%f1094, %f605, %f593, %f1094;
	fma.rn.f32 	%f1093, %f604, %f594, %f1093;
	fma.rn.f32 	%f1092, %f605, %f594, %f1092;
	fma.rn.f32 	%f1091, %f604, %f595, %f1091;
	fma.rn.f32 	%f1090, %f605, %f595, %f1090;
	fma.rn.f32 	%f1089, %f604, %f596, %f1089;
	fma.rn.f32 	%f1088, %f605, %f596, %f1088;
	fma.rn.f32 	%f1087, %f604, %f597, %f1087;
	fma.rn.f32 	%f1086, %f605, %f597, %f1086;
	ld.shared.f32 	%f606, [%r44+320];
	fma.rn.f32 	%f1085, %f606, %f590, %f1085;
	ld.shared.f32 	%f607, [%r44+2720];
	fma.rn.f32 	%f1084, %f607, %f590, %f1084;
	fma.rn.f32 	%f1083, %f606, %f591, %f1083;
	fma.rn.f32 	%f1082, %f607, %f591, %f1082;
	fma.rn.f32 	%f1081, %f606, %f592, %f1081;
	fma.rn.f32 	%f1080, %f607, %f592, %f1080;
	fma.rn.f32 	%f1079, %f606, %f593, %f1079;
	fma.rn.f32 	%f1078, %f607, %f593, %f1078;
	fma.rn.f32 	%f1077, %f606, %f594, %f1077;
	fma.rn.f32 	%f1076, %f607, %f594, %f1076;
	fma.rn.f32 	%f1075, %f606, %f595, %f1075;
	fma.rn.f32 	%f1074, %f607, %f595, %f1074;
	fma.rn.f32 	%f1073, %f606, %f596, %f1073;
	fma.rn.f32 	%f1072, %f607, %f596, %f1072;
	fma.rn.f32 	%f1071, %f606, %f597, %f1071;
	fma.rn.f32 	%f1070, %f607, %f597, %f1070;
	ld.shared.f32 	%f608, [%r44+400];
	fma.rn.f32 	%f1069, %f608, %f590, %f1069;
	ld.shared.f32 	%f609, [%r44+2800];
	fma.rn.f32 	%f1068, %f609, %f590, %f1068;
	fma.rn.f32 	%f1067, %f608, %f591, %f1067;
	fma.rn.f32 	%f1066, %f609, %f591, %f1066;
	fma.rn.f32 	%f1065, %f608, %f592, %f1065;
	fma.rn.f32 	%f1064, %f609, %f592, %f1064;
	fma.rn.f32 	%f1063, %f608, %f593, %f1063;
	fma.rn.f32 	%f1062, %f609, %f593, %f1062;
	fma.rn.f32 	%f1061, %f608, %f594, %f1061;
	fma.rn.f32 	%f1060, %f609, %f594, %f1060;
	fma.rn.f32 	%f1059, %f608, %f595, %f1059;
	fma.rn.f32 	%f1058, %f609, %f595, %f1058;
	fma.rn.f32 	%f1057, %f608, %f596, %f1057;
	fma.rn.f32 	%f1056, %f609, %f596, %f1056;
	fma.rn.f32 	%f1055, %f608, %f597, %f1055;
	fma.rn.f32 	%f1054, %f609, %f597, %f1054;
	ld.shared.f32 	%f610, [%r44+4800];
	fma.rn.f32 	%f1053, %f610, %f590, %f1053;
	ld.shared.f32 	%f611, [%r44+7200];
	fma.rn.f32 	%f1052, %f611, %f590, %f1052;
	fma.rn.f32 	%f1051, %f610, %f591, %f1051;
	fma.rn.f32 	%f1050, %f611, %f591, %f1050;
	fma.rn.f32 	%f1049, %f610, %f592, %f1049;
	fma.rn.f32 	%f1048, %f611, %f592, %f1048;
	fma.rn.f32 	%f1047, %f610, %f593, %f1047;
	fma.rn.f32 	%f1046, %f611, %f593, %f1046;
	fma.rn.f32 	%f1045, %f610, %f594, %f1045;
	fma.rn.f32 	%f1044, %f611, %f594, %f1044;
	fma.rn.f32 	%f1043, %f610, %f595, %f1043;
	fma.rn.f32 	%f1042, %f611, %f595, %f1042;
	fma.rn.f32 	%f1041, %f610, %f596, %f1041;
	fma.rn.f32 	%f1040, %f611, %f596, %f1040;
	fma.rn.f32 	%f1039, %f610, %f597, %f1039;
	fma.rn.f32 	%f1038, %f611, %f597, %f1038;
	ld.shared.f32 	%f612, [%r44+4880];
	fma.rn.f32 	%f1037, %f612, %f590, %f1037;
	ld.shared.f32 	%f613, [%r44+7280];
	fma.rn.f32 	%f1036, %f613, %f590, %f1036;
	fma.rn.f32 	%f1035, %f612, %f591, %f1035;
	fma.rn.f32 	%f1034, %f613, %f591, %f1034;
	fma.rn.f32 	%f1033, %f612, %f592, %f1033;
	fma.rn.f32 	%f1032, %f613, %f592, %f1032;
	fma.rn.f32 	%f1031, %f612, %f593, %f1031;
	fma.rn.f32 	%f1030, %f613, %f593, %f1030;
	fma.rn.f32 	%f1029, %f612, %f594, %f1029;
	fma.rn.f32 	%f1028, %f613, %f594, %f1028;
	fma.rn.f32 	%f1027, %f612, %f595, %f1027;
	fma.rn.f32 	%f1026, %f613, %f595, %f1026;
	fma.rn.f32 	%f1025, %f612, %f596, %f1025;
	fma.rn.f32 	%f1024, %f613, %f596, %f1024;
	fma.rn.f32 	%f1023, %f612, %f597, %f1023;
	fma.rn.f32 	%f1022, %f613, %f597, %f1022;
	ld.shared.f32 	%f614, [%r44+4960];
	fma.rn.f32 	%f1021, %f614, %f590, %f1021;
	ld.shared.f32 	%f615, [%r44+7360];
	fma.rn.f32 	%f1020, %f615, %f590, %f1020;
	fma.rn.f32 	%f1019, %f614, %f591, %f1019;
	fma.rn.f32 	%f1018, %f615, %f591, %f1018;
	fma.rn.f32 	%f1017, %f614, %f592, %f1017;
	fma.rn.f32 	%f1016, %f615, %f592, %f1016;
	fma.rn.f32 	%f1015, %f614, %f593, %f1015;
	fma.rn.f32 	%f1014, %f615, %f593, %f1014;
	fma.rn.f32 	%f1013, %f614, %f594, %f1013;
	fma.rn.f32 	%f1012, %f615, %f594, %f1012;
	fma.rn.f32 	%f1011, %f614, %f595, %f1011;
	fma.rn.f32 	%f1010, %f615, %f595, %f1010;
	fma.rn.f32 	%f1009, %f614, %f596, %f1009;
	fma.rn.f32 	%f1008, %f615, %f596, %f1008;
	fma.rn.f32 	%f1007, %f614, %f597, %f1007;
	fma.rn.f32 	%f1006, %f615, %f597, %f1006;
	ld.shared.f32 	%f616, [%r44+5040];
	fma.rn.f32 	%f1005, %f616, %f590, %f1005;
	ld.shared.f32 	%f617, [%r44+7440];
	fma.rn.f32 	%f1004, %f617, %f590, %f1004;
	fma.rn.f32 	%f1003, %f616, %f591, %f1003;
	fma.rn.f32 	%f1002, %f617, %f591, %f1002;
	fma.rn.f32 	%f1001, %f616, %f592, %f1001;
	fma.rn.f32 	%f1000, %f617, %f592, %f1000;
	fma.rn.f32 	%f999, %f616, %f593, %f999;
	fma.rn.f32 	%f998, %f617, %f593, %f998;
	fma.rn.f32 	%f997, %f616, %f594, %f997;
	fma.rn.f32 	%f996, %f617, %f594, %f996;
	fma.rn.f32 	%f995, %f616, %f595, %f995;
	fma.rn.f32 	%f994, %f617, %f595, %f994;
	fma.rn.f32 	%f993, %f616, %f596, %f993;
	fma.rn.f32 	%f992, %f617, %f596, %f992;
	fma.rn.f32 	%f991, %f616, %f597, %f991;
	fma.rn.f32 	%f990, %f617, %f597, %f990;
	ld.shared.f32 	%f618, [%r44+5120];
	fma.rn.f32 	%f989, %f618, %f590, %f989;
	ld.shared.f32 	%f619, [%r44+7520];
	fma.rn.f32 	%f988, %f619, %f590, %f988;
	fma.rn.f32 	%f987, %f618, %f591, %f987;
	fma.rn.f32 	%f986, %f619, %f591, %f986;
	fma.rn.f32 	%f985, %f618, %f592, %f985;
	fma.rn.f32 	%f984, %f619, %f592, %f984;
	fma.rn.f32 	%f983, %f618, %f593, %f983;
	fma.rn.f32 	%f982, %f619, %f593, %f982;
	fma.rn.f32 	%f981, %f618, %f594, %f981;
	fma.rn.f32 	%f980, %f619, %f594, %f980;
	fma.rn.f32 	%f979, %f618, %f595, %f979;
	fma.rn.f32 	%f978, %f619, %f595, %f978;
	fma.rn.f32 	%f977, %f618, %f596, %f977;
	fma.rn.f32 	%f976, %f619, %f596, %f976;
	fma.rn.f32 	%f975, %f618, %f597, %f975;
	fma.rn.f32 	%f974, %f619, %f597, %f974;
	ld.shared.f32 	%f620, [%r44+5200];
	fma.rn.f32 	%f973, %f620, %f590, %f973;
	ld.shared.f32 	%f621, [%r44+7600];
	fma.rn.f32 	%f972, %f621, %f590, %f972;
	fma.rn.f32 	%f971, %f620, %f591, %f971;
	fma.rn.f32 	%f970, %f621, %f591, %f970;
	fma.rn.f32 	%f969, %f620, %f592, %f969;
	fma.rn.f32 	%f968, %f621, %f592, %f968;
	fma.rn.f32 	%f967, %f620, %f593, %f967;
	fma.rn.f32 	%f966, %f621, %f593, %f966;
	fma.rn.f32 	%f965, %f620, %f594, %f965;
	fma.rn.f32 	%f964, %f621, %f594, %f964;
	fma.rn.f32 	%f963, %f620, %f595, %f963;
	fma.rn.f32 	%f962, %f621, %f595, %f962;
	fma.rn.f32 	%f961, %f620, %f596, %f961;
	fma.rn.f32 	%f960, %f621, %f596, %f960;
	fma.rn.f32 	%f959, %f620, %f597, %f959;
	fma.rn.f32 	%f958, %f621, %f597, %f958;
	mov.b32 	%r53, 1;
	mov.pred 	%p7, 0;
	@%p1 bra 	$L__BB0_4;
	add.s32 	%r52, %r52, 1;
	setp.ne.s32 	%p5, %r52, 128;
	@%p5 bra 	$L__BB0_1;
	ld.param.u64 	%rd26, [my_kernel_kernel0_param_3];
	ld.param.u64 	%rd25, [my_kernel_kernel0_param_2];
	add.s64 	%rd27, %rd1, 96;
	st.local.v4.f32 	[%rd1], {%f1149, %f1147, %f1145, %f1143};
	st.local.v4.f32 	[%rd1+192], {%f1148, %f1146, %f1144, %f1142};
	st.local.v4.f32 	[%rd1+16], {%f1141, %f1139, %f1137, %f1135};
	st.local.v4.f32 	[%rd1+208], {%f1140, %f1138, %f1136, %f1134};
	st.local.v4.f32 	[%rd1+32], {%f1133, %f1131, %f1129, %f1127};
	st.local.v4.f32 	[%rd1+224], {%f1132, %f1130, %f1128, %f1126};
	st.local.v4.f32 	[%rd1+48], {%f1125, %f1123, %f1121, %f1119};
	st.local.v4.f32 	[%rd1+240], {%f1124, %f1122, %f1120, %f1118};
	st.local.v4.f32 	[%rd1+64], {%f1117, %f1115, %f1113, %f1111};
	st.local.v4.f32 	[%rd1+256], {%f1116, %f1114, %f1112, %f1110};
	st.local.v4.f32 	[%rd1+80], {%f1109, %f1107, %f1105, %f1103};
	st.local.v4.f32 	[%rd1+272], {%f1108, %f1106, %f1104, %f1102};
	st.local.v4.f32 	[%rd1+96], {%f1101, %f1099, %f1097, %f1095};
	st.local.v4.f32 	[%rd1+288], {%f1100, %f1098, %f1096, %f1094};
	st.local.v4.f32 	[%rd1+112], {%f1093, %f1091, %f1089, %f1087};
	st.local.v4.f32 	[%rd1+304], {%f1092, %f1090, %f1088, %f1086};
	st.local.v4.f32 	[%rd1+128], {%f1085, %f1083, %f1081, %f1079};
	st.local.v4.f32 	[%rd1+320], {%f1084, %f1082, %f1080, %f1078};
	st.local.v4.f32 	[%rd1+144], {%f1077, %f1075, %f1073, %f1071};
	st.local.v4.f32 	[%rd1+336], {%f1076, %f1074, %f1072, %f1070};
	st.local.v4.f32 	[%rd1+160], {%f1069, %f1067, %f1065, %f1063};
	st.local.v4.f32 	[%rd1+352], {%f1068, %f1066, %f1064, %f1062};
	st.local.v4.f32 	[%rd1+176], {%f1061, %f1059, %f1057, %f1055};
	st.local.v4.f32 	[%rd1+368], {%f1060, %f1058, %f1056, %f1054};
	st.local.v4.f32 	[%rd1+384], {%f1053, %f1051, %f1049, %f1047};
	st.local.v4.f32 	[%rd1+576], {%f1052, %f1050, %f1048, %f1046};
	st.local.v4.f32 	[%rd1+400], {%f1045, %f1043, %f1041, %f1039};
	st.local.v4.f32 	[%rd1+592], {%f1044, %f1042, %f1040, %f1038};
	st.local.v4.f32 	[%rd1+416], {%f1037, %f1035, %f1033, %f1031};
	st.local.v4.f32 	[%rd1+608], {%f1036, %f1034, %f1032, %f1030};
	st.local.v4.f32 	[%rd1+432], {%f1029, %f1027, %f1025, %f1023};
	st.local.v4.f32 	[%rd1+624], {%f1028, %f1026, %f1024, %f1022};
	st.local.v4.f32 	[%rd1+448], {%f1021, %f1019, %f1017, %f1015};
	st.local.v4.f32 	[%rd1+640], {%f1020, %f1018, %f1016, %f1014};
	st.local.v4.f32 	[%rd1+464], {%f1013, %f1011, %f1009, %f1007};
	st.local.v4.f32 	[%rd1+656], {%f1012, %f1010, %f1008, %f1006};
	st.local.v4.f32 	[%rd1+480], {%f1005, %f1003, %f1001, %f999};
	st.local.v4.f32 	[%rd1+672], {%f1004, %f1002, %f1000, %f998};
	st.local.v4.f32 	[%rd1+496], {%f997, %f995, %f993, %f991};
	st.local.v4.f32 	[%rd1+688], {%f996, %f994, %f992, %f990};
	st.local.v4.f32 	[%rd1+512], {%f989, %f987, %f985, %f983};
	st.local.v4.f32 	[%rd1+704], {%f988, %f986, %f984, %f982};
	st.local.v4.f32 	[%rd1+528], {%f981, %f979, %f977, %f975};
	st.local.v4.f32 	[%rd1+720], {%f980, %f978, %f976, %f974};
	st.local.v4.f32 	[%rd1+544], {%f973, %f971, %f969, %f967};
	st.local.v4.f32 	[%rd1+736], {%f972, %f970, %f968, %f966};
	st.local.v4.f32 	[%rd1+560], {%f965, %f963, %f961, %f959};
	st.local.v4.f32 	[%rd1+752], {%f964, %f962, %f960, %f958};
	mov.u32 	%r46, %tid.x;
	mul.wide.u16 	%r47, %rs1, 23040;
	mov.u32 	%r48, %ctaid.x;
	shl.b16 	%rs13, %rs2, 3;
	cvt.u32.u16 	%r49, %rs13;
	mad.lo.s32 	%r50, %r48, 1280, %r47;
	add.s32 	%r54, %r50, %r49;
	cvta.to.global.u64 	%rd17, %rd26;
	shl.b32 	%r51, %r46, 5;
	cvt.u64.u32 	%rd18, %r51;
	and.b64  	%rd19, %rd18, 480;
	add.s64 	%rd20, %rd17, %rd19;
	ld.global.nc.f32 	%f577, [%rd20];
	ld.global.nc.f32 	%f578, [%rd20+4];
	ld.global.nc.f32 	%f579, [%rd20+8];
	ld.global.nc.f32 	%f580, [%rd20+12];
	ld.global.nc.f32 	%f581, [%rd20+16];
	ld.global.nc.f32 	%f582, [%rd20+20];
	ld.global.nc.f32 	%f583, [%rd20+24];
	ld.global.nc.f32 	%f584, [%rd20+28];
	cvta.to.global.u64 	%rd3, %rd25;
	mov.b32 	%r55, 0;
$L__BB0_7:
	ld.local.v4.f32 	{%f622, %f623, %f624, %f625}, [%rd27+-96];
	add.f32 	%f626, %f622, %f577;
	max.f32 	%f627, %f626, 0f00000000;
	mul.wide.u32 	%rd21, %r54, 4;
	add.s64 	%rd22, %rd3, %rd21;
	st.global.f32 	[%rd22], %f627;
	add.f32 	%f628, %f623, %f578;
	max.f32 	%f629, %f628, 0f00000000;
	st.global.f32 	[%rd22+4], %f629;
	add.f32 	%f630, %f624, %f579;
	max.f32 	%f631, %f630, 0f00000000;
	st.global.f32 	[%rd22+8], %f631;
	add.f32 	%f632, %f625, %f580;
	max.f32 	%f633, %f632, 0f00000000;
	st.global.f32 	[%rd22+12], %f633;
	ld.local.v4.f32 	{%f634, %f635, %f636, %f637}, [%rd27+-80];
	add.f32 	%f638, %f634, %f581;
	max.f32 	%f639, %f638, 0f00000000;
	st.global.f32 	[%rd22+16], %f639;
	add.f32 	%f640, %f635, %f582;
	max.f32 	%f641, %f640, 0f00000000;
	st.global.f32 	[%rd22+20], %f641;
	add.f32 	%f642, %f636, %f583;
	max.f32 	%f643, %f642, 0f00000000;
	st.global.f32 	[%rd22+24], %f643;
	add.f32 	%f644, %f637, %f584;
	max.f32 	%f645, %f644, 0f00000000;
	st.global.f32 	[%rd22+28], %f645;
	ld.local.v4.f32 	{%f646, %f647, %f648, %f649}, [%rd27+-64];
	add.f32 	%f650, %f646, %f577;
	max.f32 	%f651, %f650, 0f00000000;
	st.global.f32 	[%rd22+15360], %f651;
	add.f32 	%f652, %f647, %f578;
	max.f32 	%f653, %f652, 0f00000000;
	st.global.f32 	[%rd22+15364], %f653;
	add.f32 	%f654, %f648, %f579;
	max.f32 	%f655, %f654, 0f00000000;
	st.global.f32 	[%rd22+15368], %f655;
	add.f32 	%f656, %f649, %f580;
	max.f32 	%f657, %f656, 0f00000000;
	st.global.f32 	[%rd22+15372], %f657;
	ld.local.v4.f32 	{%f658, %f659, %f660, %f661}, [%rd27+-48];
	add.f32 	%f662, %f658, %f581;
	max.f32 	%f663, %f662, 0f00000000;
	st.global.f32 	[%rd22+15376], %f663;
	add.f32 	%f664, %f659, %f582;
	max.f32 	%f665, %f664, 0f00000000;
	st.global.f32 	[%rd22+15380], %f665;
	add.f32 	%f666, %f660, %f583;
	max.f32 	%f667, %f666, 0f00000000;
	st.global.f32 	[%rd22+15384], %f667;
	add.f32 	%f668, %f661, %f584;
	max.f32 	%f669, %f668, 0f00000000;
	st.global.f32 	[%rd22+15388], %f669;
	ld.local.v4.f32 	{%f670, %f671, %f672, %f673}, [%rd27+-32];
	add.f32 	%f674, %f670, %f577;
	max.f32 	%f675, %f674, 0f00000000;
	st.global.f32 	[%rd22+30720], %f675;
	add.f32 	%f676, %f671, %f578;
	max.f32 	%f677, %f676, 0f00000000;
	st.global.f32 	[%rd22+30724], %f677;
	add.f32 	%f678, %f672, %f579;
	max.f32 	%f679, %f678, 0f00000000;
	st.global.f32 	[%rd22+30728], %f679;
	add.f32 	%f680, %f673, %f580;
	max.f32 	%f681, %f680, 0f00000000;
	st.global.f32 	[%rd22+30732], %f681;
	ld.local.v4.f32 	{%f682, %f683, %f684, %f685}, [%rd27+-16];
	add.f32 	%f686, %f682, %f581;
	max.f32 	%f687, %f686, 0f00000000;
	st.global.f32 	[%rd22+30736], %f687;
	add.f32 	%f688, %f683, %f582;
	max.f32 	%f689, %f688, 0f00000000;
	st.global.f32 	[%rd22+30740], %f689;
	add.f32 	%f690, %f684, %f583;
	max.f32 	%f691, %f690, 0f00000000;
	st.global.f32 	[%rd22+30744], %f691;
	add.f32 	%f692, %f685, %f584;
	max.f32 	%f693, %f692, 0f00000000;
	st.global.f32 	[%rd22+30748], %f693;
	ld.local.v4.f32 	{%f694, %f695, %f696, %f697}, [%rd27];
	add.f32 	%f698, %f694, %f577;
	max.f32 	%f699, %f698, 0f00000000;
	st.global.f32 	[%rd22+46080], %f699;
	add.f32 	%f700, %f695, %f578;
	max.f32 	%f701, %f700, 0f00000000;
	st.global.f32 	[%rd22+46084], %f701;
	add.f32 	%f702, %f696, %f579;
	max.f32 	%f703, %f702, 0f00000000;
	st.global.f32 	[%rd22+46088], %f703;
	add.f32 	%f704, %f697, %f580;
	max.f32 	%f705, %f704, 0f00000000;
	st.global.f32 	[%rd22+46092], %f705;
	ld.local.v4.f32 	{%f706, %f707, %f708, %f709}, [%rd27+16];
	add.f32 	%f710, %f706, %f581;
	max.f32 	%f711, %f710, 0f00000000;
	st.global.f32 	[%rd22+46096], %f711;
	add.f32 	%f712, %f707, %f582;
	max.f32 	%f713, %f712, 0f00000000;
	st.global.f32 	[%rd22+46100], %f713;
	add.f32 	%f714, %f708, %f583;
	max.f32 	%f715, %f714, 0f00000000;
	st.global.f32 	[%rd22+46104], %f715;
	add.f32 	%f716, %f709, %f584;
	max.f32 	%f717, %f716, 0f00000000;
	st.global.f32 	[%rd22+46108], %f717;
	ld.local.v4.f32 	{%f718, %f719, %f720, %f721}, [%rd27+32];
	add.f32 	%f722, %f718, %f577;
	max.f32 	%f723, %f722, 0f00000000;
	st.global.f32 	[%rd22+61440], %f723;
	add.f32 	%f724, %f719, %f578;
	max.f32 	%f725, %f724, 0f00000000;
	st.global.f32 	[%rd22+61444], %f725;
	add.f32 	%f726, %f720, %f579;
	max.f32 	%f727, %f726, 0f00000000;
	st.global.f32 	[%rd22+61448], %f727;
	add.f32 	%f728, %f721, %f580;
	max.f32 	%f729, %f728, 0f00000000;
	st.global.f32 	[%rd22+61452], %f729;
	ld.local.v4.f32 	{%f730, %f731, %f732, %f733}, [%rd27+48];
	add.f32 	%f734, %f730, %f581;
	max.f32 	%f735, %f734, 0f00000000;
	st.global.f32 	[%rd22+61456], %f735;
	add.f32 	%f736, %f731, %f582;
	max.f32 	%f737, %f736, 0f00000000;
	st.global.f32 	[%rd22+61460], %f737;
	add.f32 	%f738, %f732, %f583;
	max.f32 	%f739, %f738, 0f00000000;
	st.global.f32 	[%rd22+61464], %f739;
	add.f32 	%f740, %f733, %f584;
	max.f32 	%f741, %f740, 0f00000000;
	st.global.f32 	[%rd22+61468], %f741;
	ld.local.v4.f32 	{%f742, %f743, %f744, %f745}, [%rd27+64];
	add.f32 	%f746, %f742, %f577;
	max.f32 	%f747, %f746, 0f00000000;
	st.global.f32 	[%rd22+76800], %f747;
	add.f32 	%f748, %f743, %f578;
	max.f32 	%f749, %f748, 0f00000000;
	st.global.f32 	[%rd22+76804], %f749;
	add.f32 	%f750, %f744, %f579;
	max.f32 	%f751, %f750, 0f00000000;
	st.global.f32 	[%rd22+76808], %f751;
	add.f32 	%f752, %f745, %f580;
	max.f32 	%f753, %f752, 0f00000000;
	st.global.f32 	[%rd22+76812], %f753;
	ld.local.v4.f32 	{%f754, %f755, %f756, %f757}, [%rd27+80];
	add.f32 	%f758, %f754, %f581;
	max.f32 	%f759, %f758, 0f00000000;
	st.global.f32 	[%rd22+76816], %f759;
	add.f32 	%f760, %f755, %f582;
	max.f32 	%f761, %f760, 0f00000000;
	st.global.f32 	[%rd22+76820], %f761;
	add.f32 	%f762, %f756, %f583;
	max.f32 	%f763, %f762, 0f00000000;
	st.global.f32 	[%rd22+76824], %f763;
	add.f32 	%f764, %f757, %f584;
	max.f32 	%f765, %f764, 0f00000000;
	st.global.f32 	[%rd22+76828], %f765;
	add.s32 	%r55, %r55, 1;
	add.s32 	%r54, %r54, 115200;
	add.s64 	%rd27, %rd27, 192;
	setp.ne.s32 	%p6, %r55, 4;
	@%p6 bra 	$L__BB0_7;
	ret;

}


// ===== COMPILED SASS (sm_100) =====

	.target	sm_100

	.elftype	@"ET_EXEC"


//--------------------- .note.nv.tkinfo           --------------------------
	.section	.note.nv.tkinfo,"",@"SHT_NOTE"
	.sectionflags	@"SHF_NOTE_NV_TKINFO"
	.tkinfo
        /*0018*/ 	.word	0x00000002
        /*0030*/ 	.string	""
        /*0030*/ 	.string	"ptxas"
        /*0030*/ 	.string	"Cuda compilation tools, release 13.0, V13.0.88"
        /*0030*/ 	.string	"Build cuda_13.0.r13.0/compiler.36424714_0"
        /*0030*/ 	.string	"-arch sm_100 -m 64 "



//--------------------- .note.nv.cuinfo           --------------------------
	.section	.note.nv.cuinfo,"",@"SHT_NOTE"
	.sectionflags	@"SHF_NOTE_NV_CUINFO"
        /*0018*/ 	.short	0x0002
        /*001a*/ 	.short	0x0064
        /*001c*/ 	.short	0x0082
	.zero		2


//--------------------- .nv.info                  --------------------------
	.section	.nv.info,"",@"SHT_CUDA_INFO"
	.align	4


	//----- nvinfo : EIATTR_REGCOUNT
	.align		4
        /*0000*/ 	.byte	0x04, 0x2f
        /*0002*/ 	.short	(.L_1 - .L_0)
	.align		4
.L_0:
        /*0004*/ 	.word	index@(my_kernel_kernel0)
        /*0008*/ 	.word	0x000000e1


	//----- nvinfo : EIATTR_FRAME_SIZE
	.align		4
.L_1:
        /*000c*/ 	.byte	0x04, 0x11
        /*000e*/ 	.short	(.L_3 - .L_2)
	.align		4
.L_2:
        /*0010*/ 	.word	index@(my_kernel_kernel0)
        /*0014*/ 	.word	0x00000300


	//----- nvinfo : EIATTR_MIN_STACK_SIZE
	.align		4
.L_3:
        /*0018*/ 	.byte	0x04, 0x12
        /*001a*/ 	.short	(.L_5 - .L_4)
	.align		4
.L_4:
        /*001c*/ 	.word	index@(my_kernel_kernel0)
        /*0020*/ 	.word	0x00000300
.L_5:


//--------------------- .nv.compat                --------------------------
	.section	.nv.compat,"",@"SHT_CUDA_COMPAT_INFO"
	.align	4
        /*0000*/ 	.byte	0x02, 0x09, 0x00, 0x00, 0x02, 0x02, 0x01, 0x00, 0x02, 0x05, 0x05, 0x00, 0x03, 0x07, 0x01, 0x01
        /*0010*/ 	.byte	0x02, 0x03, 0x00, 0x00, 0x02, 0x06, 0x01, 0x00, 0x04, 0x0b, 0x08, 0x00, 0x09, 0x00, 0x00, 0x00
        /*0020*/ 	.byte	0x00, 0x00, 0x00, 0x00


//--------------------- .nv.info.my_kernel_kernel0 --------------------------
	.section	.nv.info.my_kernel_kernel0,"",@"SHT_CUDA_INFO"
	.sectionflags	@""
	.align	4


	//----- nvinfo : EIATTR_CUDA_API_VERSION
	.align		4
        /*0000*/ 	.byte	0x04, 0x37
        /*0002*/ 	.short	(.L_7 - .L_6)
.L_6:
        /*0004*/ 	.word	0x00000082


	//----- nvinfo : EIATTR_KPARAM_INFO
	.align		4
.L_7:
        /*0008*/ 	.byte	0x04, 0x17
        /*000a*/ 	.short	(.L_9 - .L_8)
.L_8:
        /*000c*/ 	.word	0x00000000
        /*0010*/ 	.short	0x0003
        /*0012*/ 	.short	0x0018
        /*0014*/ 	.byte	0x00, 0xf5, 0x21, 0x00


	//----- nvinfo : EIATTR_KPARAM_INFO
	.align		4
.L_9:
        /*0018*/ 	.byte	0x04, 0x17
        /*001a*/ 	.short	(.L_11 - .L_10)
.L_10:
        /*001c*/ 	.word	0x00000000
        /*0020*/ 	.short	0x0002
        /*0022*/ 	.short	0x0010
        /*0024*/ 	.byte	0x00, 0xf5, 0x21, 0x00


	//----- nvinfo : EIATTR_KPARAM_INFO
	.align		4
.L_11:
        /*0028*/ 	.byte	0x04, 0x17
        /*002a*/ 	.short	(.L_13 - .L_12)
.L_12:
        /*002c*/ 	.word	0x00000000
        /*0030*/ 	.short	0x0001
        /*0032*/ 	.short	0x0008
        /*0034*/ 	.byte	0x00, 0xf5, 0x21, 0x00


	//----- nvinfo : EIATTR_KPARAM_INFO
	.align		4
.L_13:
        /*0038*/ 	.byte	0x04, 0x17
        /*003a*/ 	.short	(.L_15 - .L_14)
.L_14:
        /*003c*/ 	.word	0x00000000
        /*0040*/ 	.short	0x0000
        /*0042*/ 	.short	0x0000
        /*0044*/ 	.byte	0x00, 0xf5, 0x21, 0x00


	//----- nvinfo : EIATTR_SPARSE_MMA_MASK
	.align		4
.L_15:
        /*0048*/ 	.byte	0x03, 0x50
        /*004a*/ 	.short	0x0000


	//----- nvinfo : EIATTR_MAXREG_COUNT
	.align		4
        /*004c*/ 	.byte	0x03, 0x1b
        /*004e*/ 	.short	0x00ff


	//----- nvinfo : EIATTR_NUM_BARRIERS
	.align		4
        /*0050*/ 	.byte	0x02, 0x4c
        /*0052*/ 	.byte	0x01
	.zero		1


	//----- nvinfo : EIATTR_MERCURY_ISA_VERSION
	.align		4
        /*0054*/ 	.byte	0x03, 0x5f
        /*0056*/ 	.short	0x0101


	//----- nvinfo : EIATTR_VRC_CTA_INIT_COUNT
	.align		4
        /*0058*/ 	.byte	0x02, 0x4a
	.zero		1
	.zero		1


	//----- nvinfo : EIATTR_EXIT_INSTR_OFFSETS
	.align		4
        /*005c*/ 	.byte	0x04, 0x1c
        /*005e*/ 	.short	(.L_17 - .L_16)


	//   ....[0]....
.L_16:
        /*0060*/ 	.word	0x000029e0


	//----- nvinfo : EIATTR_CBANK_PARAM_SIZE
	.align		4
.L_17:
        /*0064*/ 	.byte	0x03, 0x19
        /*0066*/ 	.short	0x0020


	//----- nvinfo : EIATTR_PARAM_CBANK
	.align		4
        /*0068*/ 	.byte	0x04, 0x0a
        /*006a*/ 	.short	(.L_19 - .L_18)
	.align		4
.L_18:
        /*006c*/ 	.word	index@(.nv.constant0.my_kernel_kernel0)
        /*0070*/ 	.short	0x0380
        /*0072*/ 	.short	0x0020


	//----- nvinfo : EIATTR_SW_WAR
	.align		4
.L_19:
        /*0074*/ 	.byte	0x04, 0x36
        /*0076*/ 	.short	(.L_21 - .L_20)
.L_20:
        /*0078*/ 	.word	0x00000008
.L_21:


//--------------------- .nv.callgraph             --------------------------
	.section	.nv.callgraph,"",@"SHT_CUDA_CALLGRAPH"
	.align	4
	.sectionentsize	8
	.align		4
        /*0000*/ 	.word	0x00000000
	.align		4
        /*0004*/ 	.word	0xffffffff
	.align		4
        /*0008*/ 	.word	0x00000000
	.align		4
        /*000c*/ 	.word	0xfffffffe
	.align		4
        /*0010*/ 	.word	0x00000000
	.align		4
        /*0014*/ 	.word	0xfffffffd
	.align		4
        /*0018*/ 	.word	0x00000000
	.align		4
        /*001c*/ 	.word	0xfffffffc


//--------------------- .text.my_kernel_kernel0   --------------------------
	.section	.text.my_kernel_kernel0,"ax",@progbits
	.align	128
        .global         my_kernel_kernel0
        .type           my_kernel_kernel0,@function
        .size           my_kernel_kernel0,(.L_x_4 - my_kernel_kernel0)
        .other          my_kernel_kernel0,@"STO_CUDA_ENTRY STV_DEFAULT"
my_kernel_kernel0:
.text.my_kernel_kernel0:
[----:B------:R-:W0:Y:S01]  /*0000*/  LDC R1, c[0x0][0x37c] ;  /* 0x0000df00ff017b82 */ /* 0x000e220000000800 */
[----:B------:R-:W1:Y:S07]  /*0010*/  S2R R2, SR_TID.X ;  /* 0x0000000000027919 */ /* 0x000e6e0000002100 */
[----:B------:R-:W2:Y:S01]  /*0020*/  S2UR UR6, SR_CgaCtaId ;  /* 0x00000000000679c3 */ /* 0x000ea20000008800 */
[----:B0-----:R-:W-:Y:S01]  /*0030*/  IADD3 R1, PT, PT, R1, -0x300, RZ ;  /* 0xfffffd0001017810 */ /* 0x001fe20007ffe0ff */
[----:B------:R-:W-:Y:S01]  /*0040*/  UMOV UR4, 0x400 ;  /* 0x0000040000047882 */ /* 0x000fe20000000000 */
[----:B------:R-:W0:Y:S01]  /*0050*/  S2R R5, SR_CTAID.X ;  /* 0x0000000000057919 */ /* 0x000e220000002500 */
[----:B------:R-:W-:Y:S01]  /*0060*/  UIADD3 UR5, UPT, UPT, UR4, 0x2580, URZ ;  /* 0x0000258004057890 */ /* 0x000fe2000fffe0ff */
[----:B------:R-:W-:-:S02]  /*0070*/  CS2R R78, SRZ ;  /* 0x00000000004e7805 */ /* 0x000fc4000001ff00 */
[----:B------:R-:W-:Y:S01]  /*0080*/  CS2R R74, SRZ ;  /* 0x00000000004a7805 */ /* 0x000fe2000001ff00 */
[----:B------:R3:W-:Y:S01]  /*0090*/  STL.128 [R1], RZ ;  /* 0x000000ff01007387 */ /* 0x0007e20000100c00 */
[----:B------:R-:W-:Y:S02]  /*00a0*/  CS2R R76, SRZ ;  /* 0x00000000004c7805 */ /* 0x000fe4000001ff00 */
[----:B------:R-:W-:Y:S02]  /*00b0*/  CS2R R72, SRZ ;  /* 0x0000000000487805 */ /* 0x000fe4000001ff00 */
[----:B------:R-:W-:Y:S01]  /*00c0*/  CS2R R70, SRZ ;  /* 0x0000000000467805 */ /* 0x000fe2000001ff00 */
[----:B------:R3:W-:Y:S01]  /*00d0*/  STL.128 [R1+0xc0], RZ ;  /* 0x0000c0ff01007387 */ /* 0x0007e20000100c00 */
[----:B------:R-:W-:Y:S02]  /*00e0*/  CS2R R66, SRZ ;  /* 0x0000000000427805 */ /* 0x000fe4000001ff00 */
[----:B------:R-:W-:-:S02]  /*00f0*/  CS2R R68, SRZ ;  /* 0x0000000000447805 */ /* 0x000fc4000001ff00 */
[----:B------:R-:W-:Y:S01]  /*0100*/  CS2R R64, SRZ ;  /* 0x0000000000407805 */ /* 0x000fe2000001ff00 */
[----:B------:R3:W-:Y:S01]  /*0110*/  STL.128 [R1+0x10], RZ ;  /* 0x000010ff01007387 */ /* 0x0007e20000100c00 */
        /* <DEDUP_REMOVED lines=8> */
[----:B--2---:R-:W-:Y:S01]  /*01a0*/  ULEA UR4, UR6, UR4, 0x18 ;  /* 0x0000000406047291 */ /* 0x004fe2000f8ec0ff */
[----:B------:R-:W-:Y:S01]  /*01b0*/  CS2R R52, SRZ ;  /* 0x0000000000347805 */ /* 0x000fe2000001ff00 */
[----:B------:R-:W-:Y:S01]  /*01c0*/  ULEA UR5, UR6, UR5, 0x18 ;  /* 0x0000000506057291 */ /* 0x000fe2000f8ec0ff */
[----:B------:R3:W-:Y:S01]  /*01d0*/  STL.128 [R1+0xe0], RZ ;  /* 0x0000e0ff01007387 */ /* 0x0007e20000100c00 */
[----:B------:R-:W-:Y:S02]  /*01e0*/  CS2R R48, SRZ ;  /* 0x0000000000307805 */ /* 0x000fe4000001ff00 */
[----:B------:R-:W-:Y:S02]  /*01f0*/  CS2R R46, SRZ ;  /* 0x00000000002e7805 */ /* 0x000fe4000001ff00 */
[----:B------:R-:W-:-:S02]  /*0200*/  CS2R R42, SRZ ;  /* 0x00000000002a7805 */ /* 0x000fc4000001ff00 */
[C---:B-1----:R-:W-:Y:S01]  /*0210*/  LOP3.LUT R80, R2.reuse, 0xffff, RZ, 0xc0, !PT ;  /* 0x0000ffff02507812 */ /* 0x042fe200078ec0ff */
[----:B------:R3:W-:Y:S01]  /*0220*/  STL.128 [R1+0x30], RZ ;  /* 0x000030ff01007387 */ /* 0x0007e20000100c00 */
[C---:B------:R-:W-:Y:S02]  /*0230*/  LOP3.LUT R4, R2.reuse, 0x1, RZ, 0xc0, !PT ;  /* 0x0000000102047812 */ /* 0x040fe400078ec0ff */
[----:B------:R-:W-:Y:S02]  /*0240*/  CS2R R44, SRZ ;  /* 0x00000000002c7805 */ /* 0x000fe4000001ff00 */
[----:B------:R-:W-:Y:S01]  /*0250*/  SHF.L.U32 R206, R2, 0x5, RZ ;  /* 0x0000000502ce7819 */ /* 0x000fe200000006ff */
[C---:B------:R-:W-:Y:S01]  /*0260*/  IMAD R0, R80.reuse, 0xccd, RZ ;  /* 0x00000ccd50007824 */ /* 0x040fe200078e02ff */
[----:B------:R3:W-:Y:S01]  /*0270*/  STL.128 [R1+0xf0], RZ ;  /* 0x0000f0ff01007387 */ /* 0x0007e20000100c00 */
[----:B------:R-:W-:Y:S01]  /*0280*/  IMAD R205, R80, 0x19a, RZ ;  /* 0x0000019a50cd7824 */ /* 0x000fe200078e02ff */
[----:B------:R-:W-:Y:S01]  /*0290*/  CS2R R40, SRZ ;  /* 0x0000000000287805 */ /* 0x000fe2000001ff00 */
[----:B0-----:R-:W-:Y:S01]  /*02a0*/  IMAD R5, R5, 0xa00, R4 ;  /* 0x00000a0005057824 */ /* 0x001fe200078e0204 */
[----:B------:R-:W-:Y:S01]  /*02b0*/  SHF.R.U32.HI R0, RZ, 0x10, R0 ;  /* 0x00000010ff007819 */ /* 0x000fe20000011600 */
[----:B------:R3:W-:Y:S01]  /*02c0*/  STL.128 [R1+0x40], RZ ;  /* 0x000040ff01007387 */ /* 0x0007e20000100c00 */
[----:B------:R-:W-:-:S02]  /*02d0*/  SHF.R.U32.HI R205, RZ, 0x10, R205 ;  /* 0x00000010ffcd7819 */ /* 0x000fc400000116cd */
[----:B------:R-:W-:Y:S02]  /*02e0*/  CS2R R38, SRZ ;  /* 0x0000000000267805 */ /* 0x000fe4000001ff00 */
[C---:B------:R-:W-:Y:S01]  /*02f0*/  PRMT R3, R0.reuse, 0x9910, RZ ;  /* 0x0000991000037816 */ /* 0x040fe200000000ff */
[----:B------:R3:W-:Y:S01]  /*0300*/  STL.128 [R1+0x100], RZ ;  /* 0x000100ff01007387 */ /* 0x0007e20000100c00 */
[----:B------:R-:W-:Y:S01]  /*0310*/  PRMT R80, R205, 0x9910, RZ ;  /* 0x00009910cd507816 */ /* 0x000fe200000000ff */
[----:B------:R-:W-:Y:S01]  /*0320*/  IMAD R5, R0, 0x1e00, R5 ;  /* 0x00001e0000057824 */ /* 0x000fe200078e0205 */
[----:B------:R-:W-:Y:S01]  /*0330*/  CS2R R34, SRZ ;  /* 0x0000000000227805 */ /* 0x000fe2000001ff00 */
[----:B------:R-:W-:Y:S01]  /*0340*/  IMAD R3, R3, 0x14, RZ ;  /* 0x0000001403037824 */ /* 0x000fe200078e02ff */
[----:B------:R3:W-:Y:S01]  /*0350*/  STL.128 [R1+0x50], RZ ;  /* 0x000050ff01007387 */ /* 0x0007e20000100c00 */
[----:B------:R-:W-:Y:S01]  /*0360*/  IMAD R80, R80, 0xa0, RZ ;  /* 0x000000a050507824 */ /* 0x000fe200078e02ff */
[----:B------:R-:W-:-:S02]  /*0370*/  CS2R R36, SRZ ;  /* 0x0000000000247805 */ /* 0x000fc4000001ff00 */
[----:B------:R-:W-:Y:S02]  /*0380*/  CS2R R32, SRZ ;  /* 0x0000000000207805 */ /* 0x000fe4000001ff00 */
[----:B------:R-:W-:Y:S01]  /*0390*/  IADD3 R3, PT, PT, RZ, -R3, RZ ;  /* 0x80000003ff037210 */ /* 0x000fe20007ffe0ff */
[----:B------:R3:W-:Y:S01]  /*03a0*/  STL.128 [R1+0x110], RZ ;  /* 0x000110ff01007387 */ /* 0x0007e20000100c00 */
[----:B------:R-:W-:Y:S02]  /*03b0*/  IADD3 R197, PT, PT, RZ, -R80, RZ ;  /* 0x80000050ffc57210 */ /* 0x000fe40007ffe0ff */
[----:B------:R-:W-:Y:S02]  /*03c0*/  CS2R R30, SRZ ;  /* 0x00000000001e7805 */ /* 0x000fe4000001ff00 */
[----:B------:R-:W-:Y:S01]  /*03d0*/  PRMT R3, R3, 0x7710, RZ ;  /* 0x0000771003037816 */ /* 0x000fe200000000ff */
[----:B------:R3:W-:Y:S01]  /*03e0*/  STL.128 [R1+0x60], RZ ;  /* 0x000060ff01007387 */ /* 0x0007e20000100c00 */
[----:B------:R-:W-:-:S02]  /*03f0*/  PRMT R197, R197, 0x7710, RZ ;  /* 0x00007710c5c57816 */ /* 0x000fc400000000ff */
[----:B------:R-:W-:Y:S02]  /*0400*/  CS2R R26, SRZ ;  /* 0x00000000001a7805 */ /* 0x000fe4000001ff00 */
[----:B------:R-:W-:Y:S01]  /*0410*/  IADD3 R3, PT, PT, R3, R2, RZ ;  /* 0x0000000203037210 */ /* 0x000fe20007ffe0ff */
[----:B------:R3:W-:Y:S01]  /*0420*/  STL.128 [R1+0x120], RZ ;  /* 0x000120ff01007387 */ /* 0x0007e20000100c00 */
[----:B------:R-:W-:Y:S02]  /*0430*/  CS2R R28, SRZ ;  /* 0x00000000001c7805 */ /* 0x000fe4000001ff00 */
[----:B------:R-:W-:Y:S02]  /*0440*/  CS2R R24, SRZ ;  /* 0x0000000000187805 */ /* 0x000fe4000001ff00 */
[----:B------:R-:W-:Y:S01]  /*0450*/  SHF.L.U32 R3, R3, 0x7, RZ ;  /* 0x0000000703037819 */ /* 0x000fe200000006ff */
[----:B------:R3:W-:Y:S01]  /*0460*/  STL.128 [R1+0x70], RZ ;  /* 0x000070ff01007387 */ /* 0x0007e20000100c00 */
[----:B------:R-:W-:-:S02]  /*0470*/  CS2R R22, SRZ ;  /* 0x0000000000167805 */ /* 0x000fc4000001ff00 */
[----:B------:R-:W-:Y:S02]  /*0480*/  CS2R R18, SRZ ;  /* 0x0000000000127805 */ /* 0x000fe4000001ff00 */
[----:B------:R-:W-:Y:S01]  /*0490*/  LOP3.LUT R0, R3, 0xf00, RZ, 0xc0, !PT ;  /* 0x00000f0003007812 */ /* 0x000fe200078ec0ff */
[----:B------:R3:W-:Y:S01]  /*04a0*/  STL.128 [R1+0x130], RZ ;  /* 0x000130ff01007387 */ /* 0x0007e20000100c00 */
[----:B------:R-:W-:Y:S01]  /*04b0*/  HFMA2 R3, -RZ, RZ, 0, 0 ;  /* 0x00000000ff037431 */ /* 0x000fe200000001ff */
[----:B------:R-:W-:Y:S02]  /*04c0*/  CS2R R20, SRZ ;  /* 0x0000000000147805 */ /* 0x000fe4000001ff00 */
[----:B------:R-:W-:Y:S01]  /*04d0*/  IADD3 R0, PT, PT, R0, R5, RZ ;  /* 0x0000000500007210 */ /* 0x000fe20007ffe0ff */
        /* <DEDUP_REMOVED lines=87> */
[----:B------:R-:W-:Y:S01]  /*0a50*/  LOP3.LUT R206, R206, 0x1e0, RZ, 0xc0, !PT ;  /* 0x000001e0cece7812 */ /* 0x000fe200078ec0ff */
[----:B------:R3:W-:Y:S01]  /*0a60*/  STL.128 [R1+0x1f0], RZ ;  /* 0x0001f0ff01007387 */ /* 0x0007e20000100c00 */
[C---:B------:R-:W-:Y:S01]  /*0a70*/  LEA R207, R2.reuse, UR4, 0x2 ;  /* 0x0000000402cf7c11 */ /* 0x040fe2000f8e10ff */
[----:B------:R-:W0:Y:S01]  /*0a80*/  LDCU.64 UR8, c[0x0][0x358] ;  /* 0x00006b00ff0877ac */ /* 0x000e220008000a00 */
[----:B------:R-:W-:Y:S01]  /*0a90*/  LEA R208, R2, UR5, 0x2 ;  /* 0x0000000502d07c11 */ /* 0x000fe2000f8e10ff */
[----:B------:R3:W-:Y:S01]  /*0aa0*/  STL.128 [R1+0x2b0], RZ ;  /* 0x0002b0ff01007387 */ /* 0x0007e20000100c00 */
[----:B------:R-:W-:-:S03]  /*0ab0*/  IADD3 R204, PT, PT, R197, R2, RZ ;  /* 0x00000002c5cc7210 */ /* 0x000fc60007ffe0ff */
[----:B------:R3:W-:Y:S04]  /*0ac0*/  STL.128 [R1+0x200], RZ ;  /* 0x000200ff01007387 */ /* 0x0007e80000100c00 */
[----:B------:R3:W-:Y:S04]  /*0ad0*/  STL.128 [R1+0x2c0], RZ ;  /* 0x0002c0ff01007387 */ /* 0x0007e80000100c00 */
[----:B------:R3:W-:Y:S04]  /*0ae0*/  STL.128 [R1+0x210], RZ ;  /* 0x000210ff01007387 */ /* 0x0007e80000100c00 */
[----:B------:R3:W-:Y:S04]  /*0af0*/  STL.128 [R1+0x2d0], RZ ;  /* 0x0002d0ff01007387 */ /* 0x0007e80000100c00 */
[----:B------:R3:W-:Y:S04]  /*0b00*/  STL.128 [R1+0x220], RZ ;  /* 0x000220ff01007387 */ /* 0x0007e80000100c00 */
[----:B------:R3:W-:Y:S04]  /*0b10*/  STL.128 [R1+0x2e0], RZ ;  /* 0x0002e0ff01007387 */ /* 0x0007e80000100c00 */
[----:B------:R3:W-:Y:S04]  /*0b20*/  STL.128 [R1+0x230], RZ ;  /* 0x000230ff01007387 */ /* 0x0007e80000100c00 */
[----:B0-----:R3:W-:Y:S02]  /*0b30*/  STL.128 [R1+0x2f0], RZ ;  /* 0x0002f0ff01007387 */ /* 0x0017e40000100c00 */
.L_x_1:
[----:B------:R-:W-:Y:S01]  /*0b40*/  BAR.SYNC.DEFER_BLOCKING 0x0 ;  /* 0x0000000000007b1d */ /* 0x000fe20000010000 */
[----:B------:R-:W-:Y:S02]  /*0b50*/  ISETP.GT.U32.AND P0, PT, R2, 0xff, PT ;  /* 0x000000ff0200780c */ /* 0x000fe40003f04070 */
[----:B------:R-:W-:-:S05]  /*0b60*/  LEA R201, R3, R0, 0x1 ;  /* 0x0000000003c97211 */ /* 0x000fca00078e08ff */
[----:B------:R-:W0:Y:S08]  /*0b70*/  LDC.64 R196, c[0x0][0x380] ;  /* 0x0000e000ffc47b82 */ /* 0x000e300000000a00 */
[----:B------:R-:W1:Y:S01]  /*0b80*/  @!P0 LDC.64 R198, c[0x0][0x388] ;  /* 0x0000e200ffc68b82 */ /* 0x000e620000000a00 */
[----:B------:R-:W-:Y:S01]  /*0b90*/  @!P0 LEA R203, R3, R2, 0x8 ;  /* 0x0000000203cb8211 */ /* 0x000fe200078e40ff */
[----:B0-----:R-:W-:-:S05]  /*0ba0*/  IMAD.WIDE.U32 R196, R201, 0x4, R196 ;  /* 0x00000004c9c47825 */ /* 0x001fca00078e00c4 */
[----:B------:R-:W2:Y:S01]  /*0bb0*/  LDG.E.CONSTANT R200, desc[UR8][R196.64] ;  /* 0x00000008c4c87981 */ /* 0x000ea2000c1e9900 */
[----:B-1----:R-:W-:-:S03]  /*0bc0*/  @!P0 IMAD.WIDE.U32 R198, R203, 0x4, R198 ;  /* 0x00000004cbc68825 */ /* 0x002fc600078e00c6 */
[----:B------:R-:W4:Y:S04]  /*0bd0*/  LDG.E.CONSTANT R202, desc[UR8][R196.64+0x12c000] ;  /* 0x12c00008c4ca7981 */ /* 0x000f28000c1e9900 */
[----:B------:R0:W5:Y:S04]  /*0be0*/  LDG.E.CONSTANT R210, desc[UR8][R196.64+0x258000] ;  /* 0x25800008c4d27981 */ /* 0x000168000c1e9900 */
[----:B------:R-:W3:Y:S01]  /*0bf0*/  @!P0 LDG.E.CONSTANT R199, desc[UR8][R198.64] ;  /* 0x00000008c6c78981 */ /* 0x000ee2000c1e9900 */
[----:B------:R-:W1:Y:S01]  /*0c00*/  S2UR UR6, SR_CgaCtaId ;  /* 0x00000000000679c3 */ /* 0x000e620000008800 */
[----:B------:R-:W-:-:S04]  /*0c10*/  LOP3.LUT R201, R204, 0xffff, RZ, 0xc0, !PT ;  /* 0x0000ffffccc97812 */ /* 0x000fc800078ec0ff */
[----:B0-----:R-:W-:Y:S02]  /*0c20*/  SHF.R.U32.HI R196, RZ, 0x3, R201 ;  /* 0x00000003ffc47819 */ /* 0x001fe400000116c9 */
[----:B------:R-:W-:Y:S02]  /*0c30*/  PRMT R197, R205, 0x9910, RZ ;  /* 0x00009910cdc57816 */ /* 0x000fe400000000ff */
[----:B------:R-:W-:Y:S01]  /*0c40*/  LOP3.LUT R196, R196, 0x1e, RZ, 0xc0, !PT ;  /* 0x0000001ec4c47812 */ /* 0x000fe200078ec0ff */
[----:B------:R-:W-:-:S04]  /*0c50*/  UMOV UR4, 0x400 ;  /* 0x0000040000047882 */ /* 0x000fc80000000000 */
[----:B------:R-:W-:Y:S01]  /*0c60*/  IMAD R196, R197, 0x78, R196 ;  /* 0x00000078c5c47824 */ /* 0x000fe200078e02c4 */
[----:B------:R-:W-:Y:S01]  /*0c70*/  UIADD3 UR5, UPT, UPT, UR4, 0x2580, URZ ;  /* 0x0000258004057890 */ /* 0x000fe2000fffe0ff */
[----:B------:R-:W-:Y:S01]  /*0c80*/  MOV R197, RZ ;  /* 0x000000ff00c57202 */ /* 0x000fe20000000f00 */
[----:B------:R-:W-:Y:S02]  /*0c90*/  UPLOP3.LUT UP0, UPT, UPT, UPT, UPT, 0x80, 0x8 ;  /* 0x000000000008789c */ /* 0x000fe40003f0f070 */
[----:B-1----:R-:W-:Y:S02]  /*0ca0*/  ULEA UR4, UR6, UR4, 0x18 ;  /* 0x0000000406047291 */ /* 0x002fe4000f8ec0ff */
[----:B------:R-:W-:Y:S01]  /*0cb0*/  ULEA UR5, UR6, UR5, 0x18 ;  /* 0x0000000506057291 */ /* 0x000fe2000f8ec0ff */
[----:B--2---:R-:W-:Y:S04]  /*0cc0*/  STS [R207], R200 ;  /* 0x000000c8cf007388 */ /* 0x004fe80000000800 */
[----:B----4-:R-:W-:Y:S04]  /*0cd0*/  STS [R207+0xc80], R202 ;  /* 0x000c80cacf007388 */ /* 0x010fe80000000800 */
[----:B-----5:R0:W-:Y:S04]  /*0ce0*/  STS [R207+0x1900], R210 ;  /* 0x001900d2cf007388 */ /* 0x0201e80000000800 */
[----:B---3--:R1:W-:Y:S01]  /*0cf0*/  @!P0 STS [R208], R199 ;  /* 0x000000c7d0008388 */ /* 0x0083e20000000800 */
[----:B0-----:R-:W-:Y:S01]  /*0d00*/  LOP3.LUT R210, R196, 0xffff, RZ, 0xc0, !PT ;  /* 0x0000ffffc4d27812 */ /* 0x001fe200078ec0ff */
[----:B------:R-:W-:Y:S06]  /*0d10*/  BAR.SYNC.DEFER_BLOCKING 0x0 ;  /* 0x0000000000007b1d */ /* 0x000fec0000010000 */
.L_x_0:
[----:B------:R-:W-:Y:S01]  /*0d20*/  IADD3 R196, PT, PT, R210, R197, RZ ;  /* 0x000000c5d2c47210 */ /* 0x000fe20007ffe0ff */
[----:B------:R-:W-:Y:S01]  /*0d30*/  UPLOP3.LUT UP1, UPT, UPT, UPT, UP0, 0x80, 0x8 ;  /* 0x000000000008789c */ /* 0x000fe20003f2f000 */
[----:B------:R-:W-:Y:S01]  /*0d40*/  LEA R209, R197, R206, 0x9 ;  /* 0x000000cec5d17211 */ /* 0x000fe200078e48ff */
[----:B------:R-:W-:Y:S01]  /*0d50*/  UPLOP3.LUT UP0, UPT, UPT, UPT, UPT, 0x40, 0x4 ;  /* 0x000000000004789c */ /* 0x000fe20003f0e870 */
[----:B------:R-:W-:-:S03]  /*0d60*/  LEA R211, R196, UR4, 0x2 ;  /* 0x00000004c4d37c11 */ /* 0x000fc6000f8e10ff */
[----:B-1----:R-:W-:Y:S04]  /*0d70*/  LDS.128 R196, [R209+UR5] ;  /* 0x00000005d1c47984 */ /* 0x002fe80008000c00 */
[----:B------:R-:W0:Y:S04]  /*0d80*/  LDS R212, [R211] ;  /* 0x00000000d3d47984 */ /* 0x000e280000000800 */
[----:B------:R-:W1:Y:S04]  /*0d90*/  LDS.128 R200, [R209+UR5+0x10] ;  /* 0x00001005d1c87984 */ /* 0x000e680008000c00 */
[----:B------:R-:W2:Y:S04]  /*0da0*/  LDS R214, [R211+0x960] ;  /* 0x00096000d3d67984 */ /* 0x000ea80000000800 */
[----:B------:R-:W3:Y:S04]  /*0db0*/  LDS R216, [R211+0x50] ;  /* 0x00005000d3d87984 */ /* 0x000ee80000000800 */
[----:B------:R-:W4:Y:S04]  /*0dc0*/  LDS R218, [R211+0x9b0] ;  /* 0x0009b000d3da7984 */ /* 0x000f280000000800 */
[----:B------:R-:W5:Y:S04]  /*0dd0*/  LDS R220, [R211+0xa0] ;  /* 0x0000a000d3dc7984 */ /* 0x000f680000000800 */
[----:B------:R-:W5:Y:S01]  /*0de0*/  LDS R222, [R211+0xa00] ;  /* 0x000a0000d3de7984 */ /* 0x000f620000000800 */
[----:B0-----:R-:W-:Y:S01]  /*0df0*/  FFMA R80, R196, R212, R80 ;  /* 0x000000d4c4507223 */ /* 0x001fe20000000050 */
[C---:B------:R-:W-:Y:S01]  /*0e00*/  FFMA R81, R212.reuse, R197, R81 ;  /* 0x000000c5d4517223 */ /* 0x040fe20000000051 */
[C---:B------:R-:W-:Y:S01]  /*0e10*/  FFMA R82, R212.reuse, R198, R82 ;  /* 0x000000c6d4527223 */ /* 0x040fe20000000052 */
[----:B------:R-:W-:Y:S01]  /*0e20*/  FFMA R83, R212, R199, R83 ;  /* 0x000000c7d4537223 */ /* 0x000fe20000000053 */
[----:B-1----:R-:W-:Y:S01]  /*0e30*/  FFMA R88, R200, R212, R88 ;  /* 0x000000d4c8587223 */ /* 0x002fe20000000058 */
[C---:B------:R-:W-:Y:S01]  /*0e40*/  FFMA R89, R212.reuse, R201, R89 ;  /* 0x000000c9d4597223 */ /* 0x040fe20000000059 */
[C---:B------:R-:W-:Y:S01]  /*0e50*/  FFMA R90, R212.reuse, R202, R90 ;  /* 0x000000cad45a7223 */ /* 0x040fe2000000005a */
[----:B------:R-:W-:Y:S01]  /*0e60*/  FFMA R91, R212, R203, R91 ;  /* 0x000000cbd45b7223 */ /* 0x000fe2000000005b */
[----:B--2---:R-:W-:Y:S01]  /*0e70*/  FFMA R84, R196, R214, R84 ;  /* 0x000000d6c4547223 */ /* 0x004fe20000000054 */
[C---:B------:R-:W-:Y:S01]  /*0e80*/  FFMA R85, R214.reuse, R197, R85 ;  /* 0x000000c5d6557223 */ /* 0x040fe20000000055 */
[C---:B------:R-:W-:Y:S01]  /*0e90*/  FFMA R86, R214.reuse, R198, R86 ;  /* 0x000000c6d6567223 */ /* 0x040fe20000000056 */
[----:B------:R-:W-:Y:S01]  /*0ea0*/  FFMA R87, R214, R199, R87 ;  /* 0x000000c7d6577223 */ /* 0x000fe20000000057 */
[----:B------:R-:W-:Y:S01]  /*0eb0*/  FFMA R92, R200, R214, R92 ;  /* 0x000000d6c85c7223 */ /* 0x000fe2000000005c */
[C---:B------:R-:W-:Y:S01]  /*0ec0*/  FFMA R93, R214.reuse, R201, R93 ;  /* 0x000000c9d65d7223 */ /* 0x040fe2000000005d */
[C---:B------:R-:W-:Y:S01]  /*0ed0*/  FFMA R94, R214.reuse, R202, R94 ;  /* 0x000000cad65e7223 */ /* 0x040fe2000000005e */
[----:B------:R-:W-:Y:S01]  /*0ee0*/  FFMA R95, R214, R203, R95 ;  /* 0x000000cbd65f7223 */ /* 0x000fe2000000005f */
[----:B---3--:R-:W-:Y:S01]  /*0ef0*/  FFMA R96, R196, R216, R96 ;  /* 0x000000d8c4607223 */ /* 0x008fe20000000060 */
[C---:B------:R-:W-:Y:S01]  /*0f00*/  FFMA R97, R216.reuse, R197, R97 ;  /* 0x000000c5d8617223 */ /* 0x040fe20000000061 */
[C---:B------:R-:W-:Y:S01]  /*0f10*/  FFMA R98, R216.reuse, R198, R98 ;  /* 0x000000c6d8627223 */ /* 0x040fe20000000062 */
[----:B------:R-:W-:Y:S01]  /*0f20*/  FFMA R99, R216, R199, R99 ;  /* 0x000000c7d8637223 */ /* 0x000fe20000000063 */
[----:B------:R-:W-:Y:S01]  /*0f30*/  FFMA R104, R200, R216, R104 ;  /* 0x000000d8c8687223 */ /* 0x000fe20000000068 */
[C---:B------:R-:W-:Y:S01]  /*0f40*/  FFMA R105, R216.reuse, R201, R105 ;  /* 0x000000c9d8697223 */ /* 0x040fe20000000069 */
[C---:B------:R-:W-:Y:S01]  /*0f50*/  FFMA R106, R216.reuse, R202, R106 ;  /* 0x000000cad86a7223 */ /* 0x040fe2000000006a */
[----:B------:R-:W-:Y:S01]  /*0f60*/  FFMA R107, R216, R203, R107 ;  /* 0x000000cbd86b7223 */ /* 0x000fe2000000006b */
[----:B----4-:R-:W-:Y:S01]  /*0f70*/  FFMA R100, R196, R218, R100 ;  /* 0x000000dac4647223 */ /* 0x010fe20000000064 */
[C---:B------:R-:W-:Y:S01]  /*0f80*/  FFMA R101, R218.reuse, R197, R101 ;  /* 0x000000c5da657223 */ /* 0x040fe20000000065 */
[C---:B------:R-:W-:Y:S01]  /*0f90*/  FFMA R102, R218.reuse, R198, R102 ;  /* 0x000000c6da667223 */ /* 0x040fe20000000066 */
[----:B------:R-:W-:Y:S01]  /*0fa0*/  FFMA R103, R218, R199, R103 ;  /* 0x000000c7da677223 */ /* 0x000fe20000000067 */
[----:B------:R-:W-:Y:S01]  /*0fb0*/  FFMA R108, R200, R218, R108 ;  /* 0x000000dac86c7223 */ /* 0x000fe2000000006c */
[C---:B------:R-:W-:Y:S01]  /*0fc0*/  FFMA R109, R218.reuse, R201, R109 ;  /* 0x000000c9da6d7223 */ /* 0x040fe2000000006d */
[C---:B------:R-:W-:Y:S01]  /*0fd0*/  FFMA R110, R218.reuse, R202, R110 ;  /* 0x000000cada6e7223 */ /* 0x040fe2000000006e */
[----:B------:R-:W-:Y:S01]  /*0fe0*/  FFMA R111, R218, R203, R111 ;  /* 0x000000cbda6f7223 */ /* 0x000fe2000000006f */
[----:B-----5:R-:W-:Y:S01]  /*0ff0*/  FFMA R112, R196, R220, R112 ;  /* 0x000000dcc4707223 */ /* 0x020fe20000000070 */
[C---:B------:R-:W-:Y:S01]  /*1000*/  FFMA R113, R220.reuse, R197, R113 ;  /* 0x000000c5dc717223 */ /* 0x040fe20000000071 */
[C---:B------:R-:W-:Y:S01]  /*1010*/  FFMA R114, R220.reuse, R198, R114 ;  /* 0x000000c6dc727223 */ /* 0x040fe20000000072 */
[----:B------:R-:W-:Y:S01]  /*1020*/  FFMA R115, R220, R199, R115 ;  /* 0x000000c7dc737223 */ /* 0x000fe20000000073 */
[----:B------:R-:W-:Y:S01]  /*1030*/  FFMA R120, R200, R220, R120 ;  /* 0x000000dcc8787223 */ /* 0x000fe20000000078 */
        /* <DEDUP_REMOVED lines=11> */
[----:B------:R-:W0:Y:S04]  /*10f0*/  LDS R212, [R211+0xf0] ;  /* 0x0000f000d3d47984 */ /* 0x000e280000000800 */
[----:B------:R-:W1:Y:S04]  /*1100*/  LDS R214, [R211+0xa50] ;  /* 0x000a5000d3d67984 */ /* 0x000e680000000800 */
[----:B------:R-:W2:Y:S04]  /*1110*/  LDS R216, [R211+0x140] ;  /* 0x00014000d3d87984 */ /* 0x000ea80000000800 */
[----:B------:R-:W3:Y:S04]  /*1120*/  LDS R218, [R211+0xaa0] ;  /* 0x000aa000d3da7984 */ /* 0x000ee80000000800 */
[----:B------:R-:W4:Y:S04]  /*1130*/  LDS R220, [R211+0x190] ;  /* 0x00019000d3dc7984 */ /* 0x000f280000000800 */
[----:B------:R-:W5:Y:S01]  /*1140*/  LDS R222, [R211+0xaf0] ;  /* 0x000af000d3de7984 */ /* 0x000f620000000800 */
[----:B0-----:R-:W-:Y:S01]  /*1150*/  FFMA R128, R196, R212, R128 ;  /* 0x000000d4c4807223 */ /* 0x001fe20000000080 */
[C---:B------:R-:W-:Y:S01]  /*1160*/  FFMA R129, R212.reuse, R197, R129 ;  /* 0x000000c5d4817223 */ /* 0x040fe20000000081 */
[C---:B------:R-:W-:Y:S01]  /*1170*/  FFMA R130, R212.reuse, R198, R130 ;  /* 0x000000c6d4827223 */ /* 0x040fe20000000082 */
[----:B------:R-:W-:Y:S01]  /*1180*/  FFMA R131, R212, R199, R131 ;  /* 0x000000c7d4837223 */ /* 0x000fe20000000083 */
[----:B------:R-:W-:Y:S01]  /*1190*/  FFMA R136, R200, R212, R136 ;  /* 0x000000d4c8887223 */ /* 0x000fe20000000088 */
[C---:B------:R-:W-:Y:S01]  /*11a0*/  FFMA R137, R212.reuse, R201, R137 ;  /* 0x000000c9d4897223 */ /* 0x040fe20000000089 */
[C---:B------:R-:W-:Y:S01]  /*11b0*/  FFMA R138, R212.reuse, R202, R138 ;  /* 0x000000cad48a7223 */ /* 0x040fe2000000008a */
[----:B------:R-:W-:Y:S01]  /*11c0*/  FFMA R139, R212, R203, R139 ;  /* 0x000000cbd48b7223 */ /* 0x000fe2000000008b */
[----:B-1----:R-:W-:Y:S01]  /*11d0*/  FFMA R132, R196, R214, R132 ;  /* 0x000000d6c4847223 */ /* 0x002fe20000000084 */
[C---:B------:R-:W-:Y:S01]  /*11e0*/  FFMA R133, R214.reuse, R197, R133 ;  /* 0x000000c5d6857223 */ /* 0x040fe20000000085 */
[C---:B------:R-:W-:Y:S01]  /*11f0*/  FFMA R134, R214.reuse, R198, R134 ;  /* 0x000000c6d6867223 */ /* 0x040fe20000000086 */
[----:B------:R-:W-:Y:S01]  /*1200*/  FFMA R135, R214, R199, R135 ;  /* 0x000000c7d6877223 */ /* 0x000fe20000000087 */
[----:B------:R-:W-:Y:S01]  /*1210*/  FFMA R140, R200, R214, R140 ;  /* 0x000000d6c88c7223 */ /* 0x000fe2000000008c */
        /* <DEDUP_REMOVED lines=96> */
[----:B------:R-:W-:Y:S01]  /*1820*/  FFMA R32, R196, R212, R32 ;  /* 0x000000d4c4207223 */ /* 0x000fe20000000020 */
[C---:B------:R-:W-:Y:S01]  /*1830*/  FFMA R34, R212.reuse, R198, R34 ;  /* 0x000000c6d4227223 */ /* 0x040fe20000000022 */
[----:B------:R-:W-:Y:S01]  /*1840*/  FFMA R35, R212, R199, R35 ;  /* 0x000000c7d4237223 */ /* 0x000fe20000000023 */
[----:B-1----:R-:W-:Y:S01]  /*1850*/  FFMA R37, R214, R197, R37 ;  /* 0x000000c5d6257223 */ /* 0x002fe20000000025 */
[----:B------:R-:W-:Y:S01]  /*1860*/  FFMA R40, R200, R212, R40 ;  /* 0x000000d4c8287223 */ /* 0x000fe20000000028 */
[C---:B------:R-:W-:Y:S01]  /*1870*/  FFMA R41, R212.reuse, R201, R41 ;  /* 0x000000c9d4297223 */ /* 0x040fe20000000029 */
[----:B------:R-:W-:Y:S01]  /*1880*/  FFMA R42, R212, R202, R42 ;  /* 0x000000cad42a7223 */ /* 0x000fe2000000002a */
[----:B--2---:R-:W-:Y:S01]  /*1890*/  FFMA R49, R216, R197, R49 ;  /* 0x000000c5d8317223 */ /* 0x004fe20000000031 */
[----:B------:R-:W-:Y:S01]  /*18a0*/  FFMA R43, R212, R203, R43 ;  /* 0x000000cbd42b7223 */ /* 0x000fe2000000002b */
[----:B------:R-:W-:Y:S01]  /*18b0*/  FFMA R36, R196, R214, R36 ;  /* 0x000000d6c4247223 */ /* 0x000fe20000000024 */
[----:B------:R-:W-:Y:S01]  /*18c0*/  FFMA R38, R214, R198, R38 ;  /* 0x000000c6d6267223 */ /* 0x000fe20000000026 */
[----:B---3--:R-:W-:Y:S01]  /*18d0*/  FFMA R53, R218, R197, R53 ;  /* 0x000000c5da357223 */ /* 0x008fe20000000035 */
[----:B------:R-:W-:Y:S01]  /*18e0*/  FFMA R39, R214, R199, R39 ;  /* 0x000000c7d6277223 */ /* 0x000fe20000000027 */
[----:B------:R-:W-:Y:S01]  /*18f0*/  FFMA R44, R200, R214, R44 ;  /* 0x000000d6c82c7223 */ /* 0x000fe2000000002c */
[----:B------:R-:W-:Y:S01]  /*1900*/  FFMA R45, R214, R201, R45 ;  /* 0x000000c9d62d7223 */ /* 0x000fe2000000002d */
[----:B----4-:R-:W-:Y:S01]  /*1910*/  FFMA R65, R220, R197, R65 ;  /* 0x000000c5dc417223 */ /* 0x010fe20000000041 */
[C---:B------:R-:W-:Y:S01]  /*1920*/  FFMA R46, R214.reuse, R202, R46 ;  /* 0x000000cad62e7223 */ /* 0x040fe2000000002e */
[----:B------:R-:W-:Y:S01]  /*1930*/  FFMA R47, R214, R203, R47 ;  /* 0x000000cbd62f7223 */ /* 0x000fe2000000002f */
[----:B------:R-:W-:Y:S01]  /*1940*/  FFMA R48, R196, R216, R48 ;  /* 0x000000d8c4307223 */ /* 0x000fe20000000030 */
[----:B-----5:R-:W-:Y:S01]  /*1950*/  FFMA R69, R222, R197, R69 ;  /* 0x000000c5de457223 */ /* 0x020fe20000000045 */
[----:B------:R-:W-:-:S02]  /*1960*/  HFMA2 R197, -RZ, RZ, 0, 5.9604644775390625e-08 ;  /* 0x00000001ffc57431 */ /* 0x000fc400000001ff */
        /* <DEDUP_REMOVED lines=27> */
[----:B------:R-:W-:Y:S06]  /*1b20*/  BRA.U UP1, `(.L_x_0) ;  /* 0xfffffff1017c7547 */ /* 0x000fec000b83ffff */
[----:B------:R-:W-:-:S04]  /*1b30*/  IADD3 R3, PT, PT, R3, 0x1, RZ ;  /* 0x0000000103037810 */ /* 0x000fc80007ffe0ff */
[----:B------:R-:W-:-:S13]  /*1b40*/  ISETP.NE.AND P0, PT, R3, 0x80, PT ;  /* 0x000000800300780c */ /* 0x000fda0003f05270 */
[----:B------:R-:W-:Y:S05]  /*1b50*/  @P0 BRA `(.L_x_1) ;  /* 0xffffffec00f80947 */ /* 0x000fea000383ffff */
[----:B------:R-:W0:Y:S01]  /*1b60*/  S2R R0, SR_TID.X ;  /* 0x0000000000007919 */ /* 0x000e220000002100 */
[----:B------:R-:W1:Y:S01]  /*1b70*/  LDCU.64 UR4, c[0x0][0x398] ;  /* 0x00007300ff0477ac */ /* 0x000e620008000a00 */
[----:B------:R2:W-:Y:S02]  /*1b80*/  STL.128 [R1], R80 ;  /* 0x0000005001007387 */ /* 0x0005e40000100c00 */
[----:B--2---:R-:W2:Y:S01]  /*1b90*/  S2R R80, SR_CTAID.X ;  /* 0x0000000000507919 */ /* 0x004ea20000002500 */
[----:B0-----:R-:W-:-:S04]  /*1ba0*/  SHF.L.U32 R0, R0, 0x5, RZ ;  /* 0x0000000500007819 */ /* 0x001fc800000006ff */
[----:B------:R-:W-:-:S04]  /*1bb0*/  LOP3.LUT R0, R0, 0x1e0, RZ, 0xc0, !PT ;  /* 0x000001e000007812 */ /* 0x000fc800078ec0ff */
[----:B-1----:R-:W-:-:S04]  /*1bc0*/  IADD3 R2, P0, PT, R0, UR4, RZ ;  /* 0x0000000400027c10 */ /* 0x002fc8000ff1e0ff */
[----:B------:R-:W-:Y:S01]  /*1bd0*/  IADD3.X R3, PT, PT, RZ, UR5, RZ, P0, !PT ;  /* 0x00000005ff037c10 */ /* 0x000fe200087fe4ff */
[----:B------:R-:W-:Y:S04]  /*1be0*/  STL.128 [R1+0xc0], R84 ;  /* 0x0000c05401007387 */ /* 0x000fe80000100c00 */
[----:B------:R-:W5:Y:S04]  /*1bf0*/  LDG.E.CONSTANT R197, desc[UR8][R2.64] ;  /* 0x0000000802c57981 */ /* 0x000f68000c1e9900 */
[----:B------:R-:W5:Y:S04]  /*1c00*/  LDG.E.CONSTANT R196, desc[UR8][R2.64+0x4] ;  /* 0x0000040802c47981 */ /* 0x000f68000c1e9900 */
[----:B------:R-:W5:Y:S04]  /*1c10*/  LDG.E.CONSTANT R199, desc[UR8][R2.64+0x8] ;  /* 0x0000080802c77981 */ /* 0x000f68000c1e9900 */
[----:B------:R-:W5:Y:S04]  /*1c20*/  LDG.E.CONSTANT R198, desc[UR8][R2.64+0xc] ;  /* 0x00000c0802c67981 */ /* 0x000f68000c1e9900 */
[----:B------:R-:W5:Y:S04]  /*1c30*/  LDG.E.CONSTANT R201, desc[UR8][R2.64+0x10] ;  /* 0x0000100802c97981 */ /* 0x000f68000c1e9900 */
[----:B------:R-:W5:Y:S04]  /*1c40*/  LDG.E.CONSTANT R200, desc[UR8][R2.64+0x14] ;  /* 0x0000140802c87981 */ /* 0x000f68000c1e9900 */
[----:B------:R-:W5:Y:S04]  /*1c50*/  LDG.E.CONSTANT R203, desc[UR8][R2.64+0x18] ;  /* 0x0000180802cb7981 */ /* 0x000f68000c1e9900 */
[----:B------:R0:W5:Y:S01]  /*1c60*/  LDG.E.CONSTANT R202, desc[UR8][R2.64+0x1c] ;  /* 0x00001c0802ca7981 */ /* 0x000162000c1e9900 */
[----:B------:R-:W-:Y:S01]  /*1c70*/  SHF.L.U32 R0, R204, 0x3, RZ ;  /* 0x00000003cc007819 */ /* 0x000fe200000006ff */
[----:B------:R-:W-:-:S02]  /*1c80*/  UMOV UR4, URZ ;  /* 0x000000ff00047c82 */ /* 0x000fc40008000000 */
[----:B------:R-:W-:Y:S01]  /*1c90*/  STL.128 [R1+0x10], R88 ;  /* 0x0000105801007387 */ /* 0x000fe20000100c00 */
[----:B------:R-:W-:-:S03]  /*1ca0*/  LOP3.LUT R0, R0, 0xffff, RZ, 0xc0, !PT ;  /* 0x0000ffff00007812 */ /* 0x000fc600078ec0ff */
[----:B------:R-:W-:Y:S01]  /*1cb0*/  STL.128 [R1+0xd0], R92 ;  /* 0x0000d05c01007387 */ /* 0x000fe20000100c00 */
[----:B0-----:R-:W0:Y:S03]  /*1cc0*/  LDC.64 R2, c[0x0][0x390] ;  /* 0x0000e400ff027b82 */ /* 0x001e260000000a00 */
[----:B------:R-:W-:Y:S04]  /*1cd0*/  STL.128 [R1+0x20], R96 ;  /* 0x0000206001007387 */ /* 0x000fe80000100c00 */
        /* <DEDUP_REMOVED lines=42> */
[----:B------:R2:W-:Y:S02]  /*1f80*/  STL.128 [R1+0x260], R4 ;  /* 0x0002600401007387 */ /* 0x0005e40000100c00 */
[----:B--2---:R-:W-:-:S04]  /*1f90*/  IMAD R5, R205, 0x12, R80 ;  /* 0x00000012cd057824 */ /* 0x004fc800078e0250 */
[----:B------:R-:W-:Y:S01]  /*1fa0*/  IMAD R5, R5, 0x500, R0 ;  /* 0x0000050005057824 */ /* 0x000fe200078e0200 */
[----:B0-----:R-:W-:-:S07]  /*1fb0*/  IADD3 R0, PT, PT, R1, 0x60, RZ ;  /* 0x0000006001007810 */ /* 0x001fce0007ffe0ff */
.L_x_2:
[----:B0-----:R-:W2:Y:S04]  /*1fc0*/  LDL.128 R36, [R0+-0x60] ;  /* 0xffffa00000247983 */ /* 0x001ea80000100c00 */
[----:B------:R-:W3:Y:S04]  /*1fd0*/  LDL.128 R52, [R0+-0x40] ;  /* 0xffffc00000347983 */ /* 0x000ee80000100c00 */
[----:B------:R-:W4:Y:S04]  /*1fe0*/  LDL.128 R44, [R0+-0x50] ;  /* 0xffffb000002c7983 */ /* 0x000f280000100c00 */
[----:B------:R-:W4:Y:S04]  /*1ff0*/  LDL.128 R56, [R0+-0x30] ;  /* 0xffffd00000387983 */ /* 0x000f280000100c00 */
[----:B------:R-:W4:Y:S04]  /*2000*/  LDL.128 R32, [R0+-0x10] ;  /* 0xfffff00000207983 */ /* 0x000f280000100c00 */
[----:B------:R-:W4:Y:S04]  /*2010*/  LDL.128 R28, [R0] ;  /* 0x00000000001c7983 */ /* 0x000f280000100c00 */
[----:B------:R-:W4:Y:S04]  /*2020*/  LDL.128 R24, [R0+0x10] ;  /* 0x0000100000187983 */ /* 0x000f280000100c00 */
[----:B------:R-:W4:Y:S04]  /*2030*/  LDL.128 R20, [R0+0x20] ;  /* 0x0000200000147983 */ /* 0x000f280000100c00 */
[----:B------:R-:W4:Y:S04]  /*2040*/  LDL.128 R16, [R0+0x30] ;  /* 0x0000300000107983 */ /* 0x000f280000100c00 */
[----:B------:R-:W4:Y:S04]  /*2050*/  LDL.128 R60, [R0+-0x20] ;  /* 0xffffe000003c7983 */ /* 0x000f280000100c00 */
[----:B------:R-:W4:Y:S04]  /*2060*/  LDL.128 R12, [R0+0x40] ;  /* 0x00004000000c7983 */ /* 0x000f280000100c00 */
[----:B------:R0:W4:Y:S01]  /*2070*/  LDL.128 R8, [R0+0x50] ;  /* 0x0000500000087983 */ /* 0x0001220000100c00 */
[----:B------:R-:W-:Y:S01]  /*2080*/  IMAD.WIDE.U32 R6, R5, 0x4, R2 ;  /* 0x0000000405067825 */ /* 0x000fe200078e0002 */
[----:B------:R-:W-:-:S04]  /*2090*/  UIADD3 UR4, UPT, UPT, UR4, 0x1, URZ ;  /* 0x0000000104047890 */ /* 0x000fc8000fffe0ff */
[----:B------:R-:W-:Y:S01]  /*20a0*/  UISETP.NE.AND UP0, UPT, UR4, 0x4, UPT ;  /* 0x000000040400788c */ /* 0x000fe2000bf05270 */
[----:B------:R-:W-:Y:S02]  /*20b0*/  IADD3 R5, PT, PT, R5, 0x1c200, RZ ;  /* 0x0001c20005057810 */ /* 0x000fe40007ffe0ff */
[----:B0-----:R-:W-:Y:S01]  /*20c0*/  IADD3 R0, PT, PT, R0, 0xc0, RZ ;  /* 0x000000c000007810 */ /* 0x001fe20007ffe0ff */
[----:B--2--5:R-:W-:Y:S01]  /*20d0*/  FADD R4, R196, R37 ;  /* 0x00000025c4047221 */ /* 0x024fe20000000000 */
[----:B------:R-:W-:-:S04]  /*20e0*/  FADD R38, R199, R38 ;  /* 0x00000026c7267221 */ /* 0x000fc80000000000 */
[----:B------:R-:W-:Y:S01]  /*20f0*/  FMNMX R41, RZ, R4, !PT ;  /* 0x00000004ff297209 */ /* 0x000fe20007800000 */
[----:B------:R-:W-:Y:S01]  /*2100*/  FADD R4, R198, R39 ;  /* 0x00000027c6047221 */ /* 0x000fe20000000000 */
[----:B------:R-:W-:Y:S01]  /*2110*/  FMNMX R39, RZ, R38, !PT ;  /* 0x00000026ff277209 */ /* 0x000fe20007800000 */
[----:B---3--:R-:W-:-:S03]  /*2120*/  FADD R52, R197, R52 ;  /* 0x00000034c5347221 */ /* 0x008fc60000000000 */
[----:B------:R-:W-:Y:S01]  /*2130*/  FMNMX R43, RZ, R4, !PT ;  /* 0x00000004ff2b7209 */ /* 0x000fe20007800000 */
[----:B------:R0:W-:Y:S01]  /*2140*/  STG.E desc[UR8][R6.64+0x8], R39 ;  /* 0x0000082706007986 */ /* 0x0001e2000c101908 */
[----:B----4-:R-:W-:Y:S01]  /*2150*/  FADD R4, R200, R45 ;  /* 0x0000002dc8047221 */ /* 0x010fe20000000000 */
[----:B------:R-:W-:-:S04]  /*2160*/  FADD R58, R203, R58 ;  /* 0x0000003acb3a7221 */ /* 0x000fc80000000000 */
[----:B------:R-:W-:Y:S02]  /*2170*/  FMNMX R49, RZ, R4, !PT ;  /* 0x00000004ff317209 */ /* 0x000fe40007800000 */
[----:B0-----:R-:W-:Y:S01]  /*2180*/  FMNMX R39, RZ, R52, !PT ;  /* 0x00000034ff277209 */ /* 0x001fe20007800000 */
[----:B------:R-:W-:-:S04]  /*2190*/  FADD R4, R200, R33 ;  /* 0x00000021c8047221 */ /* 0x000fc80000000000 */
[----:B------:R0:W-:Y:S01]  /*21a0*/  STG.E desc[UR8][R6.64+0x3c00], R39 ;  /* 0x003c002706007986 */ /* 0x0001e2000c101908 */
[----:B------:R-:W-:Y:S01]  /*21b0*/  FADD R32, R201, R32 ;  /* 0x00000020c9207221 */ /* 0x000fe20000000000 */
[----:B0-----:R-:W-:-:S05]  /*21c0*/  FMNMX R39, RZ, R58, !PT ;  /* 0x0000003aff277209 */ /* 0x001fca0007800000 */
[----:B------:R0:W-:Y:S01]  /*21d0*/  STG.E desc[UR8][R6.64+0x3c18], R39 ;  /* 0x003c182706007986 */ /* 0x0001e2000c101908 */
[----:B------:R-:W-:Y:S01]  /*21e0*/  FMNMX R33, RZ, R32, !PT ;  /* 0x00000020ff217209 */ /* 0x000fe20007800000 */
[----:B------:R-:W-:Y:S01]  /*21f0*/  FADD R32, R196, R29 ;  /* 0x0000001dc4207221 */ /* 0x000fe20000000000 */
[----:B0-----:R-:W-:Y:S01]  /*2200*/  FMNMX R39, RZ, R4, !PT ;  /* 0x00000004ff277209 */ /* 0x001fe20007800000 */
[----:B------:R-:W-:-:S05]  /*2210*/  FADD R4, R202, R35 ;  /* 0x00000023ca047221 */ /* 0x000fca0000000000 */
[----:B------:R-:W-:Y:S01]  /*2220*/  FMNMX R29, RZ, R4, !PT ;  /* 0x00000004ff1d7209 */ /* 0x000fe20007800000 */
[----:B------:R-:W-:Y:S01]  /*2230*/  FADD R4, R198, R31 ;  /* 0x0000001fc6047221 */ /* 0x000fe20000000000 */
[----:B------:R0:W-:Y:S01]  /*2240*/  STG.E desc[UR8][R6.64+0x7810], R33 ;  /* 0x0078102106007986 */ /* 0x0001e2000c101908 */
[----:B------:R-:W-:Y:S01]  /*2250*/  FADD R34, R203, R34 ;  /* 0x00000022cb227221 */ /* 0x000fe20000000000 */
[----:B------:R-:W-:Y:S02]  /*2260*/  FADD R36, R197, R36 ;  /* 0x00000024c5247221 */ /* 0x000fe40000000000 */
[----:B------:R1:W-:Y:S02]  /*2270*/  STG.E desc[UR8][R6.64+0x781c], R29 ;  /* 0x00781c1d06007986 */ /* 0x0003e4000c101908 */
[----:B------:R-:W-:Y:S02]  /*2280*/  FMNMX R35, RZ, R34, !PT ;  /* 0x00000022ff237209 */ /* 0x000fe40007800000 */
[----:B0-----:R-:W-:Y:S01]  /*2290*/  FMNMX R33, RZ, R4, !PT ;  /* 0x00000004ff217209 */ /* 0x001fe20007800000 */
[----:B------:R-:W-:-:S05]  /*22a0*/  FADD R4, R200, R25 ;  /* 0x00000019c8047221 */ /* 0x000fca0000000000 */
[----:B-1----:R-:W-:Y:S01]  /*22b0*/  FMNMX R29, RZ, R4, !PT ;  /* 0x00000004ff1d7209 */ /* 0x002fe20007800000 */
[----:B------:R-:W-:Y:S01]  /*22c0*/  FADD R4, R202, R27 ;  /* 0x0000001bca047221 */ /* 0x000fe20000000000 */
[----:B------:R0:W-:Y:S01]  /*22d0*/  STG.E desc[UR8][R6.64+0x7818], R35 ;  /* 0x0078182306007986 */ /* 0x0001e2000c101908 */
[----:B------:R-:W-:Y:S01]  /*22e0*/  FADD R20, R197, R20 ;  /* 0x00000014c5147221 */ /* 0x000fe20000000000 */
[----:B------:R-:W-:Y:S01]  /*22f0*/  FMNMX R37, RZ, R36, !PT ;  /* 0x00000024ff257209 */ /* 0x000fe20007800000 */
[C---:B------:R-:W-:Y:S01]  /*2300*/  FADD R46, R203.reuse, R46 ;  /* 0x0000002ecb2e7221 */ /* 0x040fe20000000000 */
[----:B------:R-:W-:Y:S01]  /*2310*/  FADD R26, R203, R26 ;  /* 0x0000001acb1a7221 */ /* 0x000fe20000000000 */
[----:B------:R-:W-:Y:S02]  /*2320*/  FADD R54, R199, R54 ;  /* 0x00000036c7367221 */ /* 0x000fe40000000000 */
[----:B------:R1:W-:Y:S01]  /*2330*/  STG.E desc[UR8][R6.64], R37 ;  /* 0x0000002506007986 */ /* 0x0003e2000c101908 */
[----:B0-----:R-:W-:Y:S01]  /*2340*/  FMNMX R35, RZ, R4, !PT ;  /* 0x00000004ff237209 */ /* 0x001fe20007800000 */
[----:B------:R-:W-:Y:S01]  /*2350*/  FADD R4, R196, R21 ;  /* 0x00000015c4047221 */ /* 0x000fe20000000000 */
[----:B------:R-:W-:Y:S01]  /*2360*/  FMNMX R21, RZ, R20, !PT ;  /* 0x00000014ff157209 */ /* 0x000fe20007800000 */
[----:B------:R-:W-:Y:S01]  /*2370*/  FADD R20, R198, R23 ;  /* 0x00000017c6147221 */ /* 0x000fe20000000000 */
[----:B------:R-:W-:-:S02]  /*2380*/  FADD R56, R201, R56 ;  /* 0x00000038c9387221 */ /* 0x000fc40000000000 */
[----:B------:R-:W-:Y:S01]  /*2390*/  FMNMX R23, RZ, R4, !PT ;  /* 0x00000004ff177209 */ /* 0x000fe20007800000 */
[----:B------:R-:W-:Y:S01]  /*23a0*/  FADD R4, R200, R17 ;  /* 0x00000011c8047221 */ /* 0x000fe20000000000 */
[----:B-1----:R-:W-:Y:S01]  /*23b0*/  FMNMX R37, RZ, R46, !PT ;  /* 0x0000002eff257209 */ /* 0x002fe20007800000 */
[----:B------:R0:W-:Y:S01]  /*23c0*/  STG.E desc[UR8][R6.64+0x4], R41 ;  /* 0x0000042906007986 */ /* 0x0001e2000c101908 */
[----:B------:R-:W-:Y:S01]  /*23d0*/  FMNMX R27, RZ, R26, !PT ;  /* 0x0000001aff1b7209 */ /* 0x000fe20007800000 */
[----:B------:R-:W-:Y:S02]  /*23e0*/  FADD R16, R201, R16 ;  /* 0x00000010c9107221 */ /* 0x000fe40000000000 */
[----:B------:R1:W-:Y:S01]  /*23f0*/  STG.E desc[UR8][R6.64+0x18], R37 ;  /* 0x0000182506007986 */ /* 0x0003e2000c101908 */
[----:B------:R-:W-:Y:S01]  /*2400*/  FADD R60, R197, R60 ;  /* 0x0000003cc53c7221 */ /* 0x000fe20000000000 */
[----:B------:R-:W-:Y:S02]  /*2410*/  FADD R62, R199, R62 ;  /* 0x0000003ec73e7221 */ /* 0x000fe40000000000 */
[----:B------:R2:W-:Y:S01]  /*2420*/  STG.E desc[UR8][R6.64+0xb414], R29 ;  /* 0x00b4141d06007986 */ /* 0x0005e2000c101908 */
[----:B------:R-:W-:Y:S01]  /*2430*/  FADD R24, R201, R24 ;  /* 0x00000018c9187221 */ /* 0x000fe20000000000 */
[----:B------:R-:W-:Y:S01]  /*2440*/  FADD R18, R203, R18 ;  /* 0x00000012cb127221 */ /* 0x000fe20000000000 */
[----:B------:R-:W-:Y:S01]  /*2450*/  FADD R12, R197, R12 ;  /* 0x0000000cc50c7221 */ /* 0x000fe20000000000 */
[----:B0-----:R-:W-:Y:S01]  /*2460*/  FMNMX R41, RZ, R54, !PT ;  /* 0x00000036ff297209 */ /* 0x001fe20007800000 */
[----:B------:R0:W-:Y:S01]  /*2470*/  STG.E desc[UR8][R6.64+0xb418], R27 ;  /* 0x00b4181b06007986 */ /* 0x0001e2000c101908 */
[----:B-1----:R-:W-:-:S02]  /*2480*/  FMNMX R37, RZ, R56, !PT ;  /* 0x00000038ff257209 */ /* 0x002fc40007800000 */
[----:B--2---:R-:W-:Y:S01]  /*2490*/  FMNMX R29, RZ, R4, !PT ;  /* 0x00000004ff1d7209 */ /* 0x004fe20007800000 */
[----:B------:R-:W-:Y:S01]  /*24a0*/  FADD R4, R202, R19 ;  /* 0x00000013ca047221 */ /* 0x000fe20000000000 */
[----:B------:R1:W-:Y:S01]  /*24b0*/  STG.E desc[UR8][R6.64+0x3c08], R41 ;  /* 0x003c082906007986 */ /* 0x0003e2000c101908 */
[----:B------:R-:W-:Y:S02]  /*24c0*/  FMNMX R25, RZ, R24, !PT ;  /* 0x00000018ff197209 */ /* 0x000fe40007800000 */
[----:B0-----:R-:W-:Y:S01]  /*24d0*/  FMNMX R27, RZ, R16, !PT ;  /* 0x00000010ff1b7209 */ /* 0x001fe20007800000 */
[----:B------:R0:W-:Y:S01]  /*24e0*/  STG.E desc[UR8][R6.64+0x3c10], R37 ;  /* 0x003c102506007986 */ /* 0x0001e2000c101908 */
[----:B------:R-:W-:Y:S01]  /*24f0*/  FADD R16, R196, R13 ;  /* 0x0000000dc4107221 */ /* 0x000fe20000000000 */
[----:B------:R-:W-:Y:S02]  /*2500*/  FMNMX R17, RZ, R20, !PT ;  /* 0x00000014ff117209 */ /* 0x000fe40007800000 */
[----:B------:R2:W-:Y:S01]  /*2510*/  STG.E desc[UR8][R6.64+0xf000], R21 ;  /* 0x00f0001506007986 */ /* 0x0005e2000c101908 */
[----:B------:R-:W-:Y:S01]  /*2520*/  FMNMX R19, RZ, R18, !PT ;  /* 0x00000012ff137209 */ /* 0x000fe20007800000 */
[----:B------:R-:W-:Y:S01]  /*2530*/  FADD R44, R201, R44 ;  /* 0x0000002cc92c7221 */ /* 0x000fe20000000000 */
[----:B------:R-:W-:Y:S01]  /*2540*/  FMNMX R13, RZ, R4, !PT ;  /* 0x00000004ff0d7209 */ /* 0x000fe20007800000 */
[----:B------:R-:W-:Y:S01]  /*2550*/  FADD R47, R202, R47 ;  /* 0x0000002fca2f7221 */ /* 0x000fe20000000000 */
[----:B-1----:R-:W-:Y:S01]  /*2560*/  FMNMX R41, RZ, R60, !PT ;  /* 0x0000003cff297209 */ /* 0x002fe20007800000 */
[----:B------:R-:W-:Y:S01]  /*2570*/  FADD R53, R196, R53 ;  /* 0x00000035c4357221 */ /* 0x000fe20000000000 */
[----:B------:R-:W-:Y:S01]  /*2580*/  FADD R55, R198, R55 ;  /* 0x00000037c6377221 */ /* 0x000fe20000000000 */
[----:B0-----:R-:W-:Y:S01]  /*2590*/  FMNMX R37, RZ, R62, !PT ;  /* 0x0000003eff257209 */ /* 0x001fe20007800000 */
[----:B------:R-:W-:Y:S01]  /*25a0*/  FADD R57, R200, R57 ;  /* 0x00000039c8397221 */ /* 0x000fe20000000000 */
[----:B------:R-:W-:Y:S01]  /*25b0*/  FADD R59, R202, R59 ;  /* 0x0000003bca3b7221 */ /* 0x000fe20000000000 */
[----:B------:R-:W-:Y:S01]  /*25c0*/  FADD R61, R196, R61 ;  /* 0x0000003dc43d7221 */ /* 0x000fe20000000000 */
[----:B--2---:R-:W-:Y:S01]  /*25d0*/  FMNMX R21, RZ, R12, !PT ;  /* 0x0000000cff157209 */ /* 0x004fe20007800000 */
[C---:B------:R-:W-:Y:S01]  /*25e0*/  FADD R63, R198.reuse, R63 ;  /* 0x0000003fc63f7221 */ /* 0x040fe20000000000 */
[----:B------:R-:W-:Y:S01]  /*25f0*/  FADD R28, R197, R28 ;  /* 0x0000001cc51c7221 */ /* 0x000fe20000000000 */
[C---:B------:R-:W-:Y:S01]  /*2600*/  FADD R30, R199.reuse, R30 ;  /* 0x0000001ec71e7221 */ /* 0x040fe20000000000 */
[C---:B------:R-:W-:Y:S01]  /*2610*/  FADD R22, R199.reuse, R22 ;  /* 0x00000016c7167221 */ /* 0x040fe20000000000 */
[----:B------:R-:W-:Y:S01]  /*2620*/  FADD R14, R199, R14 ;  /* 0x0000000ec70e7221 */ /* 0x000fe20000000000 */
[----:B------:R-:W-:Y:S01]  /*2630*/  FADD R15, R198, R15 ;  /* 0x0000000fc60f7221 */ /* 0x000fe20000000000 */
[----:B------:R-:W-:Y:S01]  /*2640*/  FADD R8, R201, R8 ;  /* 0x00000008c9087221 */ /* 0x000fe20000000000 */
[----:B------:R-:W-:Y:S01]  /*2650*/  FADD R4, R200, R9 ;  /* 0x00000009c8047221 */ /* 0x000fe20000000000 */
[----:B------:R-:W-:Y:S01]  /*2660*/  FADD R10, R203, R10 ;  /* 0x0000000acb0a7221 */ /* 0x000fe20000000000 */
[----:B------:R-:W-:Y:S01]  /*2670*/  FADD R12, R202, R11 ;  /* 0x0000000bca0c7221 */ /* 0x000fe20000000000 */
[----:B------:R-:W-:Y:S01]  /*2680*/  STG.E desc[UR8][R6.64+0x7800], R41 ;  /* 0x0078002906007986 */ /* 0x000fe2000c101908 */
[----:B------:R-:W-:-:S02]  /*2690*/  FMNMX R45, RZ, R44, !PT ;  /* 0x0000002cff2d7209 */ /* 0x000fc40007800000 */
[----:B------:R-:W-:Y:S01]  /*26a0*/  FMNMX R47, RZ, R47, !PT ;  /* 0x0000002fff2f7209 */ /* 0x000fe20007800000 */
[----:B------:R0:W-:Y:S01]  /*26b0*/  STG.E desc[UR8][R6.64+0x7808], R37 ;  /* 0x0078082506007986 */ /* 0x0001e2000c101908 */
[----:B------:R-:W-:Y:S02]  /*26c0*/  FMNMX R53, RZ, R53, !PT ;  /* 0x00000035ff357209 */ /* 0x000fe40007800000 */
[----:B------:R-:W-:Y:S01]  /*26d0*/  FMNMX R55, RZ, R55, !PT ;  /* 0x00000037ff377209 */ /* 0x000fe20007800000 */
[----:B------:R1:W-:Y:S01]  /*26e0*/  STG.E desc[UR8][R6.64+0xb410], R25 ;  /* 0x00b4101906007986 */ /* 0x0003e2000c101908 */
[----:B------:R-:W-:Y:S02]  /*26f0*/  FMNMX R57, RZ, R57, !PT ;  /* 0x00000039ff397209 */ /* 0x000fe40007800000 */
[----:B------:R-:W-:Y:S01]  /*2700*/  FMNMX R59, RZ, R59, !PT ;  /* 0x0000003bff3b7209 */ /* 0x000fe20007800000 */
[----:B------:R2:W-:Y:S01]  /*2710*/  STG.E desc[UR8][R6.64+0xf004], R23 ;  /* 0x00f0041706007986 */ /* 0x0005e2000c101908 */
[----:B------:R-:W-:-:S02]  /*2720*/  FMNMX R61, RZ, R61, !PT ;  /* 0x0000003dff3d7209 */ /* 0x000fc40007800000 */
[----:B------:R-:W-:Y:S01]  /*2730*/  FMNMX R63, RZ, R63, !PT ;  /* 0x0000003fff3f7209 */ /* 0x000fe20007800000 */
[----:B------:R3:W-:Y:S01]  /*2740*/  STG.E desc[UR8][R6.64+0xf00c], R17 ;  /* 0x00f00c1106007986 */ /* 0x0007e2000c101908 */
[----:B0-----:R-:W-:Y:S02]  /*2750*/  FMNMX R37, RZ, R28, !PT ;  /* 0x0000001cff257209 */ /* 0x001fe40007800000 */
[----:B------:R-:W-:Y:S01]  /*2760*/  FMNMX R41, RZ, R32, !PT ;  /* 0x00000020ff297209 */ /* 0x000fe20007800000 */
[----:B------:R0:W-:Y:S01]  /*2770*/  STG.E desc[UR8][R6.64+0xf018], R19 ;  /* 0x00f0181306007986 */ /* 0x0001e2000c101908 */
[----:B------:R-:W-:Y:S02]  /*2780*/  FMNMX R31, RZ, R30, !PT ;  /* 0x0000001eff1f7209 */ /* 0x000fe40007800000 */
[----:B-1----:R-:W-:Y:S01]  /*2790*/  FMNMX R25, RZ, R22, !PT ;  /* 0x00000016ff197209 */ /* 0x002fe20007800000 */
[----:B------:R1:W-:Y:S01]  /*27a0*/  STG.E desc[UR8][R6.64+0xf01c], R13 ;  /* 0x00f01c0d06007986 */ /* 0x0003e2000c101908 */
[----:B--2---:R-:W-:-:S02]  /*27b0*/  FMNMX R23, RZ, R14, !PT ;  /* 0x0000000eff177209 */ /* 0x004fc40007800000 */
[----:B------:R-:W-:Y:S02]  /*27c0*/  FMNMX R15, RZ, R15, !PT ;  /* 0x0000000fff0f7209 */ /* 0x000fe40007800000 */
[----:B---3--:R-:W-:Y:S02]  /*27d0*/  FMNMX R17, RZ, R16, !PT ;  /* 0x00000010ff117209 */ /* 0x008fe40007800000 */
[----:B------:R-:W-:Y:S02]  /*27e0*/  FMNMX R9, RZ, R8, !PT ;  /* 0x00000008ff097209 */ /* 0x000fe40007800000 */
[----:B------:R-:W-:Y:S02]  /*27f0*/  FMNMX R11, RZ, R4, !PT ;  /* 0x00000004ff0b7209 */ /* 0x000fe40007800000 */
[----:B0-----:R-:W-:Y:S02]  /*2800*/  FMNMX R19, RZ, R12, !PT ;  /* 0x0000000cff137209 */ /* 0x001fe40007800000 */
[----:B-1----:R-:W-:Y:S01]  /*2810*/  FMNMX R13, RZ, R10, !PT ;  /* 0x0000000aff0d7209 */ /* 0x002fe20007800000 */
[----:B------:R0:W-:Y:S04]  /*2820*/  STG.E desc[UR8][R6.64+0xc], R43 ;  /* 0x00000c2b06007986 */ /* 0x0001e8000c101908 */
        /* <DEDUP_REMOVED lines=25> */
[----:B------:R0:W-:Y:S01]  /*29c0*/  STG.E desc[UR8][R6.64+0x12c1c], R19 ;  /* 0x012c1c1306007986 */ /* 0x0001e2000c101908 */
[----:B------:R-:W-:Y:S05]  /*29d0*/  BRA.U UP0, `(.L_x_2) ;  /* 0xfffffff500787547 */ /* 0x000fea000b83ffff */
[----:B------:R-:W-:Y:S05]  /*29e0*/  EXIT ;  /* 0x000000000000794d */ /* 0x000fea0003800000 */
.L_x_3:
[----:B------:R-:W-:-:S00]  /*29f0*/  BRA `(.L_x_3) ;  /* 0xfffffffc00fc7947 */ /* 0x000fc0000383ffff */
[----:B------:R-:W-:-:S00]  /*2a00*/  NOP ;  /* 0x0000000000007918 */ /* 0x000fc00000000000 */
[----:B------:R-:W-:-:S00]  /*2a10*/  NOP ;  /* 0x0000000000007918 */ /* 0x000fc00000000000 */
[----:B------:R-:W-:-:S00]  /*2a20*/  NOP ;  /* 0x0000000000007918 */ /* 0x000fc00000000000 */
[----:B------:R-:W-:-:S00]  /*2a30*/  NOP ;  /* 0x0000000000007918 */ /* 0x000fc00000000000 */
[----:B------:R-:W-:-:S00]  /*2a40*/  NOP ;  /* 0x0000000000007918 */ /* 0x000fc00000000000 */
[----:B------:R-:W-:-:S00]  /*2a50*/  NOP ;  /* 0x0000000000007918 */ /* 0x000fc00000000000 */
[----:B------:R-:W-:-:S00]  /*2a60*/  NOP ;  /* 0x0000000000007918 */ /* 0x000fc00000000000 */
[----:B------:R-:W-:-:S00]  /*2a70*/  NOP ;  /* 0x0000000000007918 */ /* 0x000fc00000000000 */
.L_x_4:


//--------------------- .nv.shared.my_kernel_kernel0 --------------------------
	.section	.nv.shared.my_kernel_kernel0,"aw",@nobits
	.sectionflags	@""
	.align	4
.nv.shared.my_kernel_kernel0:
	.zero		11648


//--------------------- .nv.shared.reserved.0     --------------------------
	.section	.nv.shared.reserved.0,"aw",@nobits
	.weak		__nv_reservedSMEM_offset_0_alias
	.size		__nv_reservedSMEM_offset_0_alias, 0, 64
	.other		__nv_reservedSMEM_offset_0_alias,@"STO_CUDA_RESERVED_SHARED STV_DEFAULT"
__nv_reservedSMEM_offset_0_alias:
	.zero		0
	.zero		64


//--------------------- .nv.constant0.my_kernel_kernel0 --------------------------
	.section	.nv.constant0.my_kernel_kernel0,"a",@progbits
	.sectionflags	@""
	.align	4
.nv.constant0.my_kernel_kernel0:
	.zero		928


//--------------------- SYMBOLS --------------------------

	.type		.nv.reservedSmem.offset0,@object
	.size		.nv.reservedSmem.offset0,0x4
	.type		.nv.reservedSmem.cap,@object
	.size		.nv.reservedSmem.cap,0x4
